//
// Generated by NVIDIA NVVM Compiler
//
// Compiler Build ID: CL-36424714
// Cuda compilation tools, release 13.0, V13.0.88
// Based on NVVM 20.0.0
//

.version 9.0
.target sm_100
.address_size 64

	// .globl	rsmk_momentum_f32

.visible .entry rsmk_momentum_f32(
	.param .u64 .ptr .align 1 rsmk_momentum_f32_param_0,
	.param .u64 .ptr .align 1 rsmk_momentum_f32_param_1,
	.param .u32 rsmk_momentum_f32_param_2,
	.param .u32 rsmk_momentum_f32_param_3,
	.param .u32 rsmk_momentum_f32_param_4,
	.param .u64 .ptr .align 1 rsmk_momentum_f32_param_5
)
{
	.reg .pred 	%p<34>;
	.reg .b32 	%r<47>;
	.reg .b32 	%f<59>;
	.reg .b64 	%rd<28>;

	ld.param.u64 	%rd12, [rsmk_momentum_f32_param_0];
	ld.param.u64 	%rd13, [rsmk_momentum_f32_param_1];
	ld.param.u32 	%r20, [rsmk_momentum_f32_param_2];
	ld.param.u32 	%r21, [rsmk_momentum_f32_param_3];
	ld.param.u32 	%r22, [rsmk_momentum_f32_param_4];
	ld.param.u64 	%rd14, [rsmk_momentum_f32_param_5];
	cvta.to.global.u64 	%rd1, %rd14;
	mov.u32 	%r23, %ctaid.x;
	mov.u32 	%r24, %tid.x;
	or.b32  	%r25, %r23, %r24;
	setp.ne.s32 	%p3, %r25, 0;
	@%p3 bra 	$L__BB0_22;
	min.s32 	%r26, %r20, %r22;
	setp.lt.s32 	%p4, %r26, 1;
	@%p4 bra 	$L__BB0_22;
	add.s32 	%r46, %r21, %r20;
	setp.lt.s32 	%p5, %r46, 1;
	@%p5 bra 	$L__BB0_15;
	min.s32 	%r28, %r46, %r22;
	max.s32 	%r2, %r28, 1;
	and.b32  	%r3, %r2, 15;
	setp.lt.s32 	%p6, %r28, 16;
	mov.b32 	%r43, 0;
	@%p6 bra 	$L__BB0_6;
	and.b32  	%r43, %r2, 2147483632;
	neg.s32 	%r41, %r43;
	add.s64 	%rd26, %rd1, 32;
$L__BB0_5:
	.pragma "nounroll";
	mov.b32 	%r29, 2147483647;
	st.global.u32 	[%rd26+-32], %r29;
	st.global.u32 	[%rd26+-28], %r29;
	st.global.u32 	[%rd26+-24], %r29;
	st.global.u32 	[%rd26+-20], %r29;
	st.global.u32 	[%rd26+-16], %r29;
	st.global.u32 	[%rd26+-12], %r29;
	st.global.u32 	[%rd26+-8], %r29;
	st.global.u32 	[%rd26+-4], %r29;
	st.global.u32 	[%rd26], %r29;
	st.global.u32 	[%rd26+4], %r29;
	st.global.u32 	[%rd26+8], %r29;
	st.global.u32 	[%rd26+12], %r29;
	st.global.u32 	[%rd26+16], %r29;
	st.global.u32 	[%rd26+20], %r29;
	st.global.u32 	[%rd26+24], %r29;
	st.global.u32 	[%rd26+28], %r29;
	add.s32 	%r41, %r41, 16;
	add.s64 	%rd26, %rd26, 64;
	setp.ne.s32 	%p7, %r41, 0;
	@%p7 bra 	$L__BB0_5;
$L__BB0_6:
	setp.eq.s32 	%p8, %r3, 0;
	@%p8 bra 	$L__BB0_15;
	and.b32  	%r9, %r2, 7;
	setp.lt.u32 	%p9, %r3, 8;
	@%p9 bra 	$L__BB0_9;
	mul.wide.u32 	%rd15, %r43, 4;
	add.s64 	%rd16, %rd1, %rd15;
	mov.b32 	%r30, 2147483647;
	st.global.u32 	[%rd16], %r30;
	st.global.u32 	[%rd16+4], %r30;
	st.global.u32 	[%rd16+8], %r30;
	st.global.u32 	[%rd16+12], %r30;
	st.global.u32 	[%rd16+16], %r30;
	st.global.u32 	[%rd16+20], %r30;
	st.global.u32 	[%rd16+24], %r30;
	st.global.u32 	[%rd16+28], %r30;
	add.s32 	%r43, %r43, 8;
$L__BB0_9:
	setp.eq.s32 	%p10, %r9, 0;
	@%p10 bra 	$L__BB0_15;
	and.b32  	%r12, %r2, 3;
	setp.lt.u32 	%p11, %r9, 4;
	@%p11 bra 	$L__BB0_12;
	mul.wide.u32 	%rd17, %r43, 4;
	add.s64 	%rd18, %rd1, %rd17;
	mov.b32 	%r31, 2147483647;
	st.global.u32 	[%rd18], %r31;
	st.global.u32 	[%rd18+4], %r31;
	st.global.u32 	[%rd18+8], %r31;
	st.global.u32 	[%rd18+12], %r31;
	add.s32 	%r43, %r43, 4;
$L__BB0_12:
	setp.eq.s32 	%p12, %r12, 0;
	@%p12 bra 	$L__BB0_15;
	mul.wide.u32 	%rd19, %r43, 4;
	add.s64 	%rd27, %rd1, %rd19;
	neg.s32 	%r45, %r12;
$L__BB0_14:
	.pragma "nounroll";
	mov.b32 	%r32, 2147483647;
	st.global.u32 	[%rd27], %r32;
	add.s64 	%rd27, %rd27, 4;
	add.s32 	%r45, %r45, 1;
	setp.ne.s32 	%p13, %r45, 0;
	@%p13 bra 	$L__BB0_14;
$L__BB0_15:
	setp.ge.s32 	%p14, %r46, %r22;
	@%p14 bra 	$L__BB0_22;
	mul.wide.s32 	%rd20, %r20, 4;
	neg.s64 	%rd8, %rd20;
	cvta.to.global.u64 	%rd9, %rd12;
	cvta.to.global.u64 	%rd10, %rd13;
$L__BB0_17:
	mul.wide.s32 	%rd11, %r46, 4;
	add.s64 	%rd21, %rd10, %rd11;
	add.s64 	%rd22, %rd9, %rd11;
	ld.global.nc.f32 	%f1, [%rd22];
	ld.global.nc.f32 	%f2, [%rd21];
	add.s64 	%rd23, %rd22, %rd8;
	ld.global.nc.f32 	%f3, [%rd23];
	add.s64 	%rd24, %rd21, %rd8;
	ld.global.nc.f32 	%f4, [%rd24];
	abs.f32 	%f7, %f1;
	setp.nan.f32 	%p16, %f7, %f7;
	abs.f32 	%f8, %f2;
	setp.nan.f32 	%p17, %f8, %f8;
	or.pred  	%p18, %p16, %p17;
	abs.f32 	%f10, %f3;
	setp.nan.f32 	%p19, %f10, %f10;
	mov.pred 	%p33, 0;
	or.pred  	%p20, %p18, %p19;
	@%p20 bra 	$L__BB0_19;
	abs.f32 	%f12, %f4;
	setp.num.f32 	%p33, %f12, %f12;
$L__BB0_19:
	setp.eq.f32 	%p21, %f2, 0f00000000;
	not.pred 	%p22, %p33;
	or.pred  	%p23, %p22, %p21;
	setp.eq.f32 	%p24, %f4, 0f00000000;
	mov.f32 	%f58, 0f7FFFFFFF;
	or.pred  	%p25, %p23, %p24;
	@%p25 bra 	$L__BB0_21;
	div.rn.f32 	%f14, %f1, %f2;
	setp.lt.f32 	%p26, %f14, 0f00800000;
	mul.f32 	%f15, %f14, 0f4B000000;
	selp.f32 	%f16, %f15, %f14, %p26;
	selp.f32 	%f17, 0fC1B80000, 0f00000000, %p26;
	mov.b32 	%r33, %f16;
	add.s32 	%r34, %r33, -1059760811;
	and.b32  	%r35, %r34, -8388608;
	sub.s32 	%r36, %r33, %r35;
	mov.b32 	%f18, %r36;
	cvt.rn.f32.s32 	%f19, %r35;
	fma.rn.f32 	%f20, %f19, 0f34000000, %f17;
	add.f32 	%f21, %f18, 0fBF800000;
	fma.rn.f32 	%f22, %f21, 0fBE055027, 0f3E1039F6;
	fma.rn.f32 	%f23, %f22, %f21, 0fBDF8CDCC;
	fma.rn.f32 	%f24, %f23, %f21, 0f3E0F2955;
	fma.rn.f32 	%f25, %f24, %f21, 0fBE2AD8B9;
	fma.rn.f32 	%f26, %f25, %f21, 0f3E4CED0B;
	fma.rn.f32 	%f27, %f26, %f21, 0fBE7FFF22;
	fma.rn.f32 	%f28, %f27, %f21, 0f3EAAAA78;
	fma.rn.f32 	%f29, %f28, %f21, 0fBF000000;
	mul.f32 	%f30, %f21, %f29;
	fma.rn.f32 	%f31, %f30, %f21, %f21;
	fma.rn.f32 	%f32, %f20, 0f3F317218, %f31;
	setp.gt.u32 	%p27, %r33, 2139095039;
	fma.rn.f32 	%f33, %f16, 0f7F800000, 0f7F800000;
	selp.f32 	%f34, %f33, %f32, %p27;
	setp.eq.f32 	%p28, %f16, 0f00000000;
	selp.f32 	%f35, 0fFF800000, %f34, %p28;
	div.rn.f32 	%f36, %f3, %f4;
	setp.lt.f32 	%p29, %f36, 0f00800000;
	mul.f32 	%f37, %f36, 0f4B000000;
	selp.f32 	%f38, %f37, %f36, %p29;
	selp.f32 	%f39, 0fC1B80000, 0f00000000, %p29;
	mov.b32 	%r37, %f38;
	add.s32 	%r38, %r37, -1059760811;
	and.b32  	%r39, %r38, -8388608;
	sub.s32 	%r40, %r37, %r39;
	mov.b32 	%f40, %r40;
	cvt.rn.f32.s32 	%f41, %r39;
	fma.rn.f32 	%f42, %f41, 0f34000000, %f39;
	add.f32 	%f43, %f40, 0fBF800000;
	fma.rn.f32 	%f44, %f43, 0fBE055027, 0f3E1039F6;
	fma.rn.f32 	%f45, %f44, %f43, 0fBDF8CDCC;
	fma.rn.f32 	%f46, %f45, %f43, 0f3E0F2955;
	fma.rn.f32 	%f47, %f46, %f43, 0fBE2AD8B9;
	fma.rn.f32 	%f48, %f47, %f43, 0f3E4CED0B;
	fma.rn.f32 	%f49, %f48, %f43, 0fBE7FFF22;
	fma.rn.f32 	%f50, %f49, %f43, 0f3EAAAA78;
	fma.rn.f32 	%f51, %f50, %f43, 0fBF000000;
	mul.f32 	%f52, %f43, %f51;
	fma.rn.f32 	%f53, %f52, %f43, %f43;
	fma.rn.f32 	%f54, %f42, 0f3F317218, %f53;
	setp.gt.u32 	%p30, %r37, 2139095039;
	fma.rn.f32 	%f55, %f38, 0f7F800000, 0f7F800000;
	selp.f32 	%f56, %f55, %f54, %p30;
	setp.eq.f32 	%p31, %f38, 0f00000000;
	selp.f32 	%f57, 0fFF800000, %f56, %p31;
	sub.f32 	%f58, %f35, %f57;
$L__BB0_21:
	add.s64 	%rd25, %rd1, %rd11;
	st.global.f32 	[%rd25], %f58;
	add.s32 	%r46, %r46, 1;
	setp.lt.s32 	%p32, %r46, %r22;
	@%p32 bra 	$L__BB0_17;
$L__BB0_22:
	ret;

}
	// .globl	rsmk_apply_mom_single_row_ema_ema_f32
.visible .entry rsmk_apply_mom_single_row_ema_ema_f32(
	.param .u64 .ptr .align 1 rsmk_apply_mom_single_row_ema_ema_f32_param_0,
	.param .u32 rsmk_apply_mom_single_row_ema_ema_f32_param_1,
	.param .u32 rsmk_apply_mom_single_row_ema_ema_f32_param_2,
	.param .u32 rsmk_apply_mom_single_row_ema_ema_f32_param_3,
	.param .u32 rsmk_apply_mom_single_row_ema_ema_f32_param_4,
	.param .u64 .ptr .align 1 rsmk_apply_mom_single_row_ema_ema_f32_param_5,
	.param .u64 .ptr .align 1 rsmk_apply_mom_single_row_ema_ema_f32_param_6
)
{
	.reg .pred 	%p<40>;
	.reg .b32 	%r<87>;
	.reg .b32 	%f<14>;
	.reg .b64 	%rd<51>;
	.reg .b64 	%fd<118>;

	ld.param.u64 	%rd11, [rsmk_apply_mom_single_row_ema_ema_f32_param_0];
	ld.param.u32 	%r43, [rsmk_apply_mom_single_row_ema_ema_f32_param_1];
	ld.param.u32 	%r44, [rsmk_apply_mom_single_row_ema_ema_f32_param_2];
	ld.param.u32 	%r45, [rsmk_apply_mom_single_row_ema_ema_f32_param_3];
	ld.param.u32 	%r46, [rsmk_apply_mom_single_row_ema_ema_f32_param_4];
	ld.param.u64 	%rd12, [rsmk_apply_mom_single_row_ema_ema_f32_param_5];
	ld.param.u64 	%rd13, [rsmk_apply_mom_single_row_ema_ema_f32_param_6];
	cvta.to.global.u64 	%rd1, %rd13;
	cvta.to.global.u64 	%rd2, %rd12;
	cvta.to.global.u64 	%rd3, %rd11;
	mov.u32 	%r47, %ctaid.x;
	mov.u32 	%r48, %tid.x;
	or.b32  	%r49, %r47, %r48;
	setp.ne.s32 	%p1, %r49, 0;
	@%p1 bra 	$L__BB1_49;
	min.s32 	%r50, %r43, %r45;
	min.s32 	%r51, %r50, %r46;
	setp.lt.s32 	%p2, %r51, 1;
	setp.ge.s32 	%p3, %r44, %r43;
	or.pred  	%p4, %p3, %p2;
	@%p4 bra 	$L__BB1_49;
	max.s32 	%r70, %r44, 0;
	add.s32 	%r52, %r70, 1;
	max.u32 	%r2, %r43, %r52;
$L__BB1_3:
	mul.wide.u32 	%rd14, %r70, 4;
	add.s64 	%rd15, %rd3, %rd14;
	ld.global.nc.f32 	%f2, [%rd15];
	abs.f32 	%f1, %f2;
	setp.num.f32 	%p5, %f1, %f1;
	mov.u32 	%r77, %r70;
	@%p5 bra 	$L__BB1_5;
	add.s32 	%r70, %r70, 1;
	setp.lt.s32 	%p6, %r70, %r43;
	mov.u32 	%r77, %r2;
	@%p6 bra 	$L__BB1_3;
$L__BB1_5:
	setp.lt.s32 	%p7, %r77, 1;
	@%p7 bra 	$L__BB1_17;
	min.s32 	%r54, %r77, %r43;
	max.s32 	%r6, %r54, 1;
	and.b32  	%r7, %r6, 7;
	setp.lt.s32 	%p8, %r54, 8;
	mov.b32 	%r74, 0;
	@%p8 bra 	$L__BB1_9;
	and.b32  	%r74, %r6, 2147483640;
	neg.s32 	%r72, %r74;
	add.s64 	%rd50, %rd2, 16;
	add.s64 	%rd49, %rd1, 16;
$L__BB1_8:
	.pragma "nounroll";
	mov.b32 	%r55, 2147483647;
	st.global.u32 	[%rd50+-16], %r55;
	st.global.u32 	[%rd49+-16], %r55;
	st.global.u32 	[%rd50+-12], %r55;
	st.global.u32 	[%rd49+-12], %r55;
	st.global.u32 	[%rd50+-8], %r55;
	st.global.u32 	[%rd49+-8], %r55;
	st.global.u32 	[%rd50+-4], %r55;
	st.global.u32 	[%rd49+-4], %r55;
	st.global.u32 	[%rd50], %r55;
	st.global.u32 	[%rd49], %r55;
	st.global.u32 	[%rd50+4], %r55;
	st.global.u32 	[%rd49+4], %r55;
	st.global.u32 	[%rd50+8], %r55;
	st.global.u32 	[%rd49+8], %r55;
	st.global.u32 	[%rd50+12], %r55;
	st.global.u32 	[%rd49+12], %r55;
	add.s32 	%r72, %r72, 8;
	add.s64 	%rd50, %rd50, 32;
	add.s64 	%rd49, %rd49, 32;
	setp.ne.s32 	%p9, %r72, 0;
	@%p9 bra 	$L__BB1_8;
$L__BB1_9:
	setp.eq.s32 	%p10, %r7, 0;
	@%p10 bra 	$L__BB1_17;
	and.b32  	%r13, %r6, 3;
	setp.lt.u32 	%p11, %r7, 4;
	@%p11 bra 	$L__BB1_12;
	mul.wide.u32 	%rd16, %r74, 4;
	add.s64 	%rd17, %rd2, %rd16;
	mov.b32 	%r56, 2147483647;
	st.global.u32 	[%rd17], %r56;
	add.s64 	%rd18, %rd1, %rd16;
	st.global.u32 	[%rd18], %r56;
	st.global.u32 	[%rd17+4], %r56;
	st.global.u32 	[%rd18+4], %r56;
	st.global.u32 	[%rd17+8], %r56;
	st.global.u32 	[%rd18+8], %r56;
	st.global.u32 	[%rd17+12], %r56;
	st.global.u32 	[%rd18+12], %r56;
	add.s32 	%r74, %r74, 4;
$L__BB1_12:
	setp.eq.s32 	%p12, %r13, 0;
	@%p12 bra 	$L__BB1_17;
	setp.eq.s32 	%p13, %r13, 1;
	@%p13 bra 	$L__BB1_15;
	mul.wide.u32 	%rd19, %r74, 4;
	add.s64 	%rd20, %rd2, %rd19;
	mov.b32 	%r57, 2147483647;
	st.global.u32 	[%rd20], %r57;
	add.s64 	%rd21, %rd1, %rd19;
	st.global.u32 	[%rd21], %r57;
	st.global.u32 	[%rd20+4], %r57;
	st.global.u32 	[%rd21+4], %r57;
	add.s32 	%r74, %r74, 2;
$L__BB1_15:
	and.b32  	%r58, %r6, 1;
	setp.eq.b32 	%p14, %r58, 1;
	not.pred 	%p15, %p14;
	@%p15 bra 	$L__BB1_17;
	mul.wide.u32 	%rd22, %r74, 4;
	add.s64 	%rd23, %rd2, %rd22;
	mov.b32 	%r59, 2147483647;
	st.global.u32 	[%rd23], %r59;
	add.s64 	%rd24, %rd1, %rd22;
	st.global.u32 	[%rd24], %r59;
$L__BB1_17:
	setp.nan.f32 	%p16, %f1, %f1;
	@%p16 bra 	$L__BB1_49;
	cvt.rn.f64.s32 	%fd37, %r45;
	add.f64 	%fd38, %fd37, 0d3FF0000000000000;
	mov.f64 	%fd39, 0d4000000000000000;
	div.rn.f64 	%fd1, %fd39, %fd38;
	cvt.rn.f64.s32 	%fd40, %r46;
	add.f64 	%fd41, %fd40, 0d3FF0000000000000;
	div.rn.f64 	%fd2, %fd39, %fd41;
	mul.wide.u32 	%rd25, %r77, 4;
	add.s64 	%rd26, %rd3, %rd25;
	ld.global.nc.f32 	%f3, [%rd26];
	cvt.f64.f32 	%fd42, %f3;
	mul.f64 	%fd111, %fd42, 0d4059000000000000;
	cvt.rn.f32.f64 	%f4, %fd111;
	add.s64 	%rd27, %rd2, %rd25;
	st.global.f32 	[%rd27], %f4;
	add.s32 	%r18, %r77, %r45;
	add.s64 	%rd28, %rd1, %rd25;
	st.global.f32 	[%rd28], %f4;
	add.s32 	%r60, %r77, %r46;
	min.s32 	%r19, %r60, %r43;
	add.s32 	%r84, %r77, 1;
	setp.ge.s32 	%p17, %r84, %r43;
	@%p17 bra 	$L__BB1_49;
	not.b32 	%r62, %r77;
	add.s32 	%r21, %r43, %r62;
	add.s32 	%r63, %r43, -2;
	setp.eq.s32 	%p18, %r63, %r77;
	mov.b32 	%r83, 1;
	mov.f64 	%fd117, %fd111;
	mov.u32 	%r82, %r83;
	mov.f64 	%fd109, %fd111;
	mov.f64 	%fd116, %fd111;
	@%p18 bra 	$L__BB1_39;
	and.b32  	%r65, %r21, -2;
	neg.s32 	%r76, %r65;
	mov.b32 	%r83, 1;
	mov.f64 	%fd117, %fd111;
	mov.f64 	%fd109, %fd111;
	mov.f64 	%fd116, %fd111;
$L__BB1_21:
	ld.param.u64 	%rd46, [rsmk_apply_mom_single_row_ema_ema_f32_param_0];
	add.s32 	%r27, %r77, 1;
	cvta.to.global.u64 	%rd29, %rd46;
	mul.wide.u32 	%rd30, %r27, 4;
	add.s64 	%rd31, %rd29, %rd30;
	ld.global.nc.f32 	%f5, [%rd31];
	cvt.f64.f32 	%fd43, %f5;
	mul.f64 	%fd8, %fd43, 0d4059000000000000;
	setp.le.s32 	%p19, %r18, %r27;
	@%p19 bra 	$L__BB1_24;
	abs.f64 	%fd49, %fd8;
	setp.equ.f64 	%p21, %fd49, 0d7FF0000000000000;
	mov.f64 	%fd105, %fd116;
	@%p21 bra 	$L__BB1_25;
	add.s32 	%r28, %r82, 1;
	cvt.rn.f64.s32 	%fd50, %r28;
	cvt.rn.f64.s32 	%fd51, %r82;
	fma.rn.f64 	%fd52, %fd116, %fd51, %fd8;
	div.rn.f64 	%fd116, %fd52, %fd50;
	mov.f64 	%fd105, %fd116;
	mov.u32 	%r82, %r28;
	bra.uni 	$L__BB1_25;
$L__BB1_24:
	abs.f64 	%fd44, %fd8;
	setp.equ.f64 	%p20, %fd44, 0d7FF0000000000000;
	mov.f64 	%fd45, 0d3FF0000000000000;
	sub.f64 	%fd46, %fd45, %fd1;
	mul.f64 	%fd47, %fd1, %fd8;
	fma.rn.f64 	%fd48, %fd46, %fd109, %fd47;
	selp.f64 	%fd105, %fd109, %fd48, %p20;
$L__BB1_25:
	cvt.rn.f32.f64 	%f6, %fd105;
	add.s64 	%rd33, %rd2, %rd30;
	st.global.f32 	[%rd33], %f6;
	setp.ge.s32 	%p22, %r27, %r19;
	@%p22 bra 	$L__BB1_28;
	abs.f64 	%fd58, %fd105;
	setp.equ.f64 	%p24, %fd58, 0d7FF0000000000000;
	mov.f64 	%fd107, %fd117;
	@%p24 bra 	$L__BB1_29;
	add.s32 	%r30, %r83, 1;
	cvt.rn.f64.s32 	%fd59, %r30;
	cvt.rn.f64.s32 	%fd60, %r83;
	fma.rn.f64 	%fd61, %fd117, %fd60, %fd105;
	div.rn.f64 	%fd117, %fd61, %fd59;
	mov.f64 	%fd107, %fd117;
	mov.u32 	%r83, %r30;
	bra.uni 	$L__BB1_29;
$L__BB1_28:
	abs.f64 	%fd53, %fd105;
	setp.equ.f64 	%p23, %fd53, 0d7FF0000000000000;
	mov.f64 	%fd54, 0d3FF0000000000000;
	sub.f64 	%fd55, %fd54, %fd2;
	mul.f64 	%fd56, %fd2, %fd105;
	fma.rn.f64 	%fd57, %fd55, %fd111, %fd56;
	selp.f64 	%fd107, %fd111, %fd57, %p23;
$L__BB1_29:
	ld.param.u64 	%rd47, [rsmk_apply_mom_single_row_ema_ema_f32_param_0];
	cvt.rn.f32.f64 	%f7, %fd107;
	mul.wide.u32 	%rd34, %r27, 4;
	add.s64 	%rd10, %rd1, %rd34;
	st.global.f32 	[%rd10], %f7;
	cvta.to.global.u64 	%rd35, %rd47;
	add.s64 	%rd36, %rd35, %rd34;
	ld.global.nc.f32 	%f8, [%rd36+4];
	cvt.f64.f32 	%fd62, %f8;
	mul.f64 	%fd17, %fd62, 0d4059000000000000;
	add.s32 	%r32, %r27, 1;
	setp.gt.s32 	%p25, %r18, %r32;
	@%p25 bra 	$L__BB1_31;
	abs.f64 	%fd63, %fd17;
	setp.equ.f64 	%p26, %fd63, 0d7FF0000000000000;
	mov.f64 	%fd64, 0d3FF0000000000000;
	sub.f64 	%fd65, %fd64, %fd1;
	mul.f64 	%fd66, %fd1, %fd17;
	fma.rn.f64 	%fd67, %fd65, %fd105, %fd66;
	selp.f64 	%fd109, %fd105, %fd67, %p26;
	bra.uni 	$L__BB1_33;
$L__BB1_31:
	abs.f64 	%fd68, %fd17;
	setp.equ.f64 	%p27, %fd68, 0d7FF0000000000000;
	mov.f64 	%fd109, %fd116;
	@%p27 bra 	$L__BB1_33;
	add.s32 	%r33, %r82, 1;
	cvt.rn.f64.s32 	%fd69, %r33;
	cvt.rn.f64.s32 	%fd70, %r82;
	fma.rn.f64 	%fd71, %fd116, %fd70, %fd17;
	div.rn.f64 	%fd116, %fd71, %fd69;
	mov.f64 	%fd109, %fd116;
	mov.u32 	%r82, %r33;
$L__BB1_33:
	cvt.rn.f32.f64 	%f9, %fd109;
	add.s32 	%r66, %r77, 1;
	mul.wide.u32 	%rd37, %r66, 4;
	add.s64 	%rd38, %rd2, %rd37;
	st.global.f32 	[%rd38+4], %f9;
	setp.lt.s32 	%p28, %r32, %r19;
	@%p28 bra 	$L__BB1_35;
	abs.f64 	%fd72, %fd109;
	setp.equ.f64 	%p29, %fd72, 0d7FF0000000000000;
	mov.f64 	%fd73, 0d3FF0000000000000;
	sub.f64 	%fd74, %fd73, %fd2;
	mul.f64 	%fd75, %fd2, %fd109;
	fma.rn.f64 	%fd76, %fd74, %fd107, %fd75;
	selp.f64 	%fd111, %fd107, %fd76, %p29;
	bra.uni 	$L__BB1_37;
$L__BB1_35:
	abs.f64 	%fd77, %fd109;
	setp.equ.f64 	%p30, %fd77, 0d7FF0000000000000;
	mov.f64 	%fd111, %fd117;
	@%p30 bra 	$L__BB1_37;
	add.s32 	%r35, %r83, 1;
	cvt.rn.f64.s32 	%fd78, %r35;
	cvt.rn.f64.s32 	%fd79, %r83;
	fma.rn.f64 	%fd80, %fd117, %fd79, %fd109;
	div.rn.f64 	%fd117, %fd80, %fd78;
	mov.f64 	%fd111, %fd117;
	mov.u32 	%r83, %r35;
$L__BB1_37:
	cvt.rn.f32.f64 	%f10, %fd111;
	st.global.f32 	[%rd10+4], %f10;
	add.s32 	%r77, %r77, 2;
	add.s32 	%r76, %r76, 2;
	setp.ne.s32 	%p31, %r76, 0;
	@%p31 bra 	$L__BB1_21;
	add.s32 	%r84, %r77, 1;
$L__BB1_39:
	and.b32  	%r67, %r21, 1;
	setp.eq.b32 	%p32, %r67, 1;
	not.pred 	%p33, %p32;
	@%p33 bra 	$L__BB1_49;
	ld.param.u64 	%rd48, [rsmk_apply_mom_single_row_ema_ema_f32_param_0];
	cvta.to.global.u64 	%rd39, %rd48;
	mul.wide.u32 	%rd40, %r84, 4;
	add.s64 	%rd41, %rd39, %rd40;
	ld.global.nc.f32 	%f11, [%rd41];
	cvt.f64.f32 	%fd81, %f11;
	mul.f64 	%fd30, %fd81, 0d4059000000000000;
	setp.gt.s32 	%p34, %r18, %r84;
	@%p34 bra 	$L__BB1_42;
	abs.f64 	%fd82, %fd30;
	setp.equ.f64 	%p35, %fd82, 0d7FF0000000000000;
	mov.f64 	%fd83, 0d3FF0000000000000;
	sub.f64 	%fd84, %fd83, %fd1;
	mul.f64 	%fd85, %fd1, %fd30;
	fma.rn.f64 	%fd86, %fd84, %fd109, %fd85;
	selp.f64 	%fd116, %fd109, %fd86, %p35;
	bra.uni 	$L__BB1_44;
$L__BB1_42:
	abs.f64 	%fd87, %fd30;
	setp.equ.f64 	%p36, %fd87, 0d7FF0000000000000;
	@%p36 bra 	$L__BB1_44;
	add.s32 	%r68, %r82, 1;
	cvt.rn.f64.s32 	%fd88, %r68;
	cvt.rn.f64.s32 	%fd89, %r82;
	fma.rn.f64 	%fd90, %fd116, %fd89, %fd30;
	div.rn.f64 	%fd116, %fd90, %fd88;
$L__BB1_44:
	cvt.rn.f32.f64 	%f12, %fd116;
	add.s64 	%rd43, %rd2, %rd40;
	st.global.f32 	[%rd43], %f12;
	setp.lt.s32 	%p37, %r84, %r19;
	@%p37 bra 	$L__BB1_46;
	abs.f64 	%fd91, %fd116;
	setp.equ.f64 	%p38, %fd91, 0d7FF0000000000000;
	mov.f64 	%fd92, 0d3FF0000000000000;
	sub.f64 	%fd93, %fd92, %fd2;
	mul.f64 	%fd94, %fd2, %fd116;
	fma.rn.f64 	%fd95, %fd93, %fd111, %fd94;
	selp.f64 	%fd117, %fd111, %fd95, %p38;
	bra.uni 	$L__BB1_48;
$L__BB1_46:
	abs.f64 	%fd96, %fd116;
	setp.equ.f64 	%p39, %fd96, 0d7FF0000000000000;
	@%p39 bra 	$L__BB1_48;
	add.s32 	%r69, %r83, 1;
	cvt.rn.f64.s32 	%fd97, %r69;
	cvt.rn.f64.s32 	%fd98, %r83;
	fma.rn.f64 	%fd99, %fd117, %fd98, %fd116;
	div.rn.f64 	%fd117, %fd99, %fd97;
$L__BB1_48:
	cvt.rn.f32.f64 	%f13, %fd117;
	add.s64 	%rd45, %rd1, %rd40;
	st.global.f32 	[%rd45], %f13;
$L__BB1_49:
	ret;

}
	// .globl	rsmk_many_series_one_param_time_major_ema_ema_f32
.visible .entry rsmk_many_series_one_param_time_major_ema_ema_f32(
	.param .u64 .ptr .align 1 rsmk_many_series_one_param_time_major_ema_ema_f32_param_0,
	.param .u64 .ptr .align 1 rsmk_many_series_one_param_time_major_ema_ema_f32_param_1,
	.param .u64 .ptr .align 1 rsmk_many_series_one_param_time_major_ema_ema_f32_param_2,
	.param .u32 rsmk_many_series_one_param_time_major_ema_ema_f32_param_3,
	.param .u32 rsmk_many_series_one_param_time_major_ema_ema_f32_param_4,
	.param .u32 rsmk_many_series_one_param_time_major_ema_ema_f32_param_5,
	.param .u32 rsmk_many_series_one_param_time_major_ema_ema_f32_param_6,
	.param .u32 rsmk_many_series_one_param_time_major_ema_ema_f32_param_7,
	.param .u64 .ptr .align 1 rsmk_many_series_one_param_time_major_ema_ema_f32_param_8,
	.param .u64 .ptr .align 1 rsmk_many_series_one_param_time_major_ema_ema_f32_param_9
)
{
	.reg .pred 	%p<90>;
	.reg .b16 	%rs<14>;
	.reg .b32 	%r<209>;
	.reg .b32 	%f<123>;
	.reg .b64 	%rd<129>;
	.reg .b64 	%fd<39>;

	ld.param.u64 	%rd5, [rsmk_many_series_one_param_time_major_ema_ema_f32_param_2];
	ld.param.u32 	%r100, [rsmk_many_series_one_param_time_major_ema_ema_f32_param_3];
	ld.param.u32 	%r101, [rsmk_many_series_one_param_time_major_ema_ema_f32_param_4];
	ld.param.u32 	%r102, [rsmk_many_series_one_param_time_major_ema_ema_f32_param_5];
	ld.param.u32 	%r103, [rsmk_many_series_one_param_time_major_ema_ema_f32_param_6];
	ld.param.u32 	%r104, [rsmk_many_series_one_param_time_major_ema_ema_f32_param_7];
	ld.param.u64 	%rd6, [rsmk_many_series_one_param_time_major_ema_ema_f32_param_8];
	ld.param.u64 	%rd7, [rsmk_many_series_one_param_time_major_ema_ema_f32_param_9];
	cvta.to.global.u64 	%rd1, %rd7;
	cvta.to.global.u64 	%rd2, %rd6;
	mov.u32 	%r1, %ctaid.y;
	setp.ge.s32 	%p5, %r1, %r100;
	@%p5 bra 	$L__BB2_77;
	mov.u32 	%r105, %tid.x;
	mov.u32 	%r106, %ctaid.x;
	or.b32  	%r107, %r105, %r106;
	setp.ne.s32 	%p6, %r107, 0;
	@%p6 bra 	$L__BB2_77;
	min.s32 	%r108, %r101, %r102;
	min.s32 	%r109, %r108, %r103;
	min.s32 	%r110, %r109, %r104;
	setp.lt.s32 	%p7, %r110, 1;
	@%p7 bra 	$L__BB2_77;
	cvta.to.global.u64 	%rd8, %rd5;
	mul.wide.u32 	%rd9, %r1, 4;
	add.s64 	%rd10, %rd8, %rd9;
	ld.global.nc.u32 	%r2, [%rd10];
	add.s32 	%r189, %r2, %r102;
	add.s32 	%r196, %r189, %r103;
	add.s32 	%r191, %r196, -1;
	add.s32 	%r6, %r191, %r104;
	add.s32 	%r206, %r6, -1;
	setp.lt.s32 	%p8, %r196, 2;
	@%p8 bra 	$L__BB2_15;
	min.s32 	%r112, %r191, %r101;
	max.s32 	%r8, %r112, 1;
	and.b32  	%r9, %r8, 7;
	setp.lt.s32 	%p9, %r112, 8;
	mov.b32 	%r177, 0;
	@%p9 bra 	$L__BB2_7;
	and.b32  	%r177, %r8, 2147483640;
	neg.s32 	%r181, %r177;
	shl.b32 	%r12, %r100, 3;
	mul.wide.s32 	%rd13, %r100, 4;
	mov.u32 	%r180, %r1;
$L__BB2_6:
	.pragma "nounroll";
	mul.wide.s32 	%rd11, %r180, 4;
	add.s64 	%rd12, %rd2, %rd11;
	mov.b32 	%r113, 2147483647;
	st.global.u32 	[%rd12], %r113;
	add.s64 	%rd14, %rd12, %rd13;
	st.global.u32 	[%rd14], %r113;
	add.s64 	%rd15, %rd14, %rd13;
	st.global.u32 	[%rd15], %r113;
	add.s64 	%rd16, %rd15, %rd13;
	st.global.u32 	[%rd16], %r113;
	add.s64 	%rd17, %rd16, %rd13;
	st.global.u32 	[%rd17], %r113;
	add.s64 	%rd18, %rd17, %rd13;
	st.global.u32 	[%rd18], %r113;
	add.s64 	%rd19, %rd18, %rd13;
	st.global.u32 	[%rd19], %r113;
	add.s64 	%rd20, %rd19, %rd13;
	st.global.u32 	[%rd20], %r113;
	add.s32 	%r181, %r181, 8;
	add.s32 	%r180, %r180, %r12;
	setp.eq.s32 	%p10, %r181, 0;
	@%p10 bra 	$L__BB2_7;
	bra.uni 	$L__BB2_6;
$L__BB2_7:
	setp.eq.s32 	%p11, %r9, 0;
	@%p11 bra 	$L__BB2_15;
	and.b32  	%r14, %r8, 3;
	setp.lt.u32 	%p12, %r9, 4;
	@%p12 bra 	$L__BB2_10;
	mad.lo.s32 	%r114, %r177, %r100, %r1;
	mul.wide.s32 	%rd21, %r114, 4;
	add.s64 	%rd22, %rd2, %rd21;
	mov.b32 	%r115, 2147483647;
	st.global.u32 	[%rd22], %r115;
	mul.wide.s32 	%rd23, %r100, 4;
	add.s64 	%rd24, %rd22, %rd23;
	st.global.u32 	[%rd24], %r115;
	add.s64 	%rd25, %rd24, %rd23;
	st.global.u32 	[%rd25], %r115;
	add.s64 	%rd26, %rd25, %rd23;
	st.global.u32 	[%rd26], %r115;
	add.s32 	%r177, %r177, 4;
$L__BB2_10:
	setp.eq.s32 	%p13, %r14, 0;
	@%p13 bra 	$L__BB2_15;
	setp.eq.s32 	%p14, %r14, 1;
	@%p14 bra 	$L__BB2_13;
	mad.lo.s32 	%r116, %r177, %r100, %r1;
	mul.wide.s32 	%rd27, %r116, 4;
	add.s64 	%rd28, %rd2, %rd27;
	mov.b32 	%r117, 2147483647;
	st.global.u32 	[%rd28], %r117;
	mul.wide.s32 	%rd29, %r100, 4;
	add.s64 	%rd30, %rd28, %rd29;
	st.global.u32 	[%rd30], %r117;
	add.s32 	%r177, %r177, 2;
$L__BB2_13:
	and.b32  	%r118, %r8, 1;
	setp.eq.b32 	%p15, %r118, 1;
	not.pred 	%p16, %p15;
	@%p16 bra 	$L__BB2_15;
	mad.lo.s32 	%r119, %r177, %r100, %r1;
	mul.wide.s32 	%rd31, %r119, 4;
	add.s64 	%rd32, %rd2, %rd31;
	mov.b32 	%r120, 2147483647;
	st.global.u32 	[%rd32], %r120;
$L__BB2_15:
	min.s32 	%r19, %r206, %r101;
	setp.lt.s32 	%p17, %r19, 1;
	@%p17 bra 	$L__BB2_27;
	and.b32  	%r20, %r19, 7;
	setp.lt.u32 	%p18, %r19, 8;
	mov.b32 	%r184, 0;
	@%p18 bra 	$L__BB2_19;
	and.b32  	%r184, %r19, 2147483640;
	neg.s32 	%r183, %r184;
	shl.b32 	%r23, %r100, 3;
	mul.wide.s32 	%rd35, %r100, 4;
	mov.u32 	%r182, %r1;
$L__BB2_18:
	.pragma "nounroll";
	mul.wide.s32 	%rd33, %r182, 4;
	add.s64 	%rd34, %rd1, %rd33;
	mov.b32 	%r122, 2147483647;
	st.global.u32 	[%rd34], %r122;
	add.s64 	%rd36, %rd34, %rd35;
	st.global.u32 	[%rd36], %r122;
	add.s64 	%rd37, %rd36, %rd35;
	st.global.u32 	[%rd37], %r122;
	add.s64 	%rd38, %rd37, %rd35;
	st.global.u32 	[%rd38], %r122;
	add.s64 	%rd39, %rd38, %rd35;
	st.global.u32 	[%rd39], %r122;
	add.s64 	%rd40, %rd39, %rd35;
	st.global.u32 	[%rd40], %r122;
	add.s64 	%rd41, %rd40, %rd35;
	st.global.u32 	[%rd41], %r122;
	add.s64 	%rd42, %rd41, %rd35;
	st.global.u32 	[%rd42], %r122;
	add.s32 	%r183, %r183, 8;
	add.s32 	%r182, %r182, %r23;
	setp.ne.s32 	%p19, %r183, 0;
	@%p19 bra 	$L__BB2_18;
$L__BB2_19:
	setp.eq.s32 	%p20, %r20, 0;
	@%p20 bra 	$L__BB2_27;
	and.b32  	%r33, %r19, 3;
	setp.lt.u32 	%p21, %r20, 4;
	@%p21 bra 	$L__BB2_22;
	mad.lo.s32 	%r123, %r184, %r100, %r1;
	mul.wide.s32 	%rd43, %r123, 4;
	add.s64 	%rd44, %rd1, %rd43;
	mov.b32 	%r124, 2147483647;
	st.global.u32 	[%rd44], %r124;
	mul.wide.s32 	%rd45, %r100, 4;
	add.s64 	%rd46, %rd44, %rd45;
	st.global.u32 	[%rd46], %r124;
	add.s64 	%rd47, %rd46, %rd45;
	st.global.u32 	[%rd47], %r124;
	add.s64 	%rd48, %rd47, %rd45;
	st.global.u32 	[%rd48], %r124;
	add.s32 	%r184, %r184, 4;
$L__BB2_22:
	setp.eq.s32 	%p22, %r33, 0;
	@%p22 bra 	$L__BB2_27;
	setp.eq.s32 	%p23, %r33, 1;
	@%p23 bra 	$L__BB2_25;
	mad.lo.s32 	%r125, %r184, %r100, %r1;
	mul.wide.s32 	%rd49, %r125, 4;
	add.s64 	%rd50, %rd1, %rd49;
	mov.b32 	%r126, 2147483647;
	st.global.u32 	[%rd50], %r126;
	mul.wide.s32 	%rd51, %r100, 4;
	add.s64 	%rd52, %rd50, %rd51;
	st.global.u32 	[%rd52], %r126;
	add.s32 	%r184, %r184, 2;
$L__BB2_25:
	and.b32  	%r127, %r19, 1;
	setp.eq.b32 	%p24, %r127, 1;
	not.pred 	%p25, %p24;
	@%p25 bra 	$L__BB2_27;
	mad.lo.s32 	%r128, %r184, %r100, %r1;
	mul.wide.s32 	%rd53, %r128, 4;
	add.s64 	%rd54, %rd1, %rd53;
	mov.b32 	%r129, 2147483647;
	st.global.u32 	[%rd54], %r129;
$L__BB2_27:
	setp.lt.s32 	%p26, %r101, %r196;
	@%p26 bra 	$L__BB2_77;
	mad.lo.s32 	%r188, %r2, %r100, %r1;
	mad.lo.s32 	%r187, %r100, %r189, %r1;
	mov.f64 	%fd31, 0d0000000000000000;
	mov.b32 	%r190, 0;
$L__BB2_29:
	ld.param.u64 	%rd127, [rsmk_many_series_one_param_time_major_ema_ema_f32_param_1];
	ld.param.u64 	%rd125, [rsmk_many_series_one_param_time_major_ema_ema_f32_param_0];
	cvta.to.global.u64 	%rd55, %rd125;
	mul.wide.s32 	%rd56, %r187, 4;
	add.s64 	%rd57, %rd55, %rd56;
	ld.global.nc.f32 	%f1, [%rd57];
	cvta.to.global.u64 	%rd58, %rd127;
	add.s64 	%rd59, %rd58, %rd56;
	ld.global.nc.f32 	%f2, [%rd59];
	mul.wide.s32 	%rd60, %r188, 4;
	add.s64 	%rd61, %rd55, %rd60;
	ld.global.nc.f32 	%f3, [%rd61];
	add.s64 	%rd62, %rd58, %rd60;
	ld.global.nc.f32 	%f4, [%rd62];
	abs.f32 	%f14, %f1;
	setp.nan.f32 	%p28, %f14, %f14;
	abs.f32 	%f15, %f2;
	setp.nan.f32 	%p29, %f15, %f15;
	or.pred  	%p30, %p28, %p29;
	abs.f32 	%f17, %f3;
	setp.nan.f32 	%p31, %f17, %f17;
	mov.pred 	%p88, 0;
	or.pred  	%p32, %p30, %p31;
	@%p32 bra 	$L__BB2_31;
	abs.f32 	%f19, %f4;
	setp.num.f32 	%p88, %f19, %f19;
$L__BB2_31:
	setp.eq.f32 	%p33, %f2, 0f00000000;
	not.pred 	%p34, %p88;
	or.pred  	%p35, %p34, %p33;
	setp.eq.f32 	%p36, %f4, 0f00000000;
	mov.f32 	%f121, 0f7FFFFFFF;
	or.pred  	%p37, %p35, %p36;
	@%p37 bra 	$L__BB2_33;
	div.rn.f32 	%f21, %f1, %f2;
	setp.lt.f32 	%p38, %f21, 0f00800000;
	mul.f32 	%f22, %f21, 0f4B000000;
	selp.f32 	%f23, %f22, %f21, %p38;
	selp.f32 	%f24, 0fC1B80000, 0f00000000, %p38;
	mov.b32 	%r131, %f23;
	add.s32 	%r132, %r131, -1059760811;
	and.b32  	%r133, %r132, -8388608;
	sub.s32 	%r134, %r131, %r133;
	mov.b32 	%f25, %r134;
	cvt.rn.f32.s32 	%f26, %r133;
	fma.rn.f32 	%f27, %f26, 0f34000000, %f24;
	add.f32 	%f28, %f25, 0fBF800000;
	fma.rn.f32 	%f29, %f28, 0fBE055027, 0f3E1039F6;
	fma.rn.f32 	%f30, %f29, %f28, 0fBDF8CDCC;
	fma.rn.f32 	%f31, %f30, %f28, 0f3E0F2955;
	fma.rn.f32 	%f32, %f31, %f28, 0fBE2AD8B9;
	fma.rn.f32 	%f33, %f32, %f28, 0f3E4CED0B;
	fma.rn.f32 	%f34, %f33, %f28, 0fBE7FFF22;
	fma.rn.f32 	%f35, %f34, %f28, 0f3EAAAA78;
	fma.rn.f32 	%f36, %f35, %f28, 0fBF000000;
	mul.f32 	%f37, %f28, %f36;
	fma.rn.f32 	%f38, %f37, %f28, %f28;
	fma.rn.f32 	%f39, %f27, 0f3F317218, %f38;
	setp.gt.u32 	%p39, %r131, 2139095039;
	fma.rn.f32 	%f40, %f23, 0f7F800000, 0f7F800000;
	selp.f32 	%f41, %f40, %f39, %p39;
	setp.eq.f32 	%p40, %f23, 0f00000000;
	selp.f32 	%f42, 0fFF800000, %f41, %p40;
	div.rn.f32 	%f43, %f3, %f4;
	setp.lt.f32 	%p41, %f43, 0f00800000;
	mul.f32 	%f44, %f43, 0f4B000000;
	selp.f32 	%f45, %f44, %f43, %p41;
	selp.f32 	%f46, 0fC1B80000, 0f00000000, %p41;
	mov.b32 	%r135, %f45;
	add.s32 	%r136, %r135, -1059760811;
	and.b32  	%r137, %r136, -8388608;
	sub.s32 	%r138, %r135, %r137;
	mov.b32 	%f47, %r138;
	cvt.rn.f32.s32 	%f48, %r137;
	fma.rn.f32 	%f49, %f48, 0f34000000, %f46;
	add.f32 	%f50, %f47, 0fBF800000;
	fma.rn.f32 	%f51, %f50, 0fBE055027, 0f3E1039F6;
	fma.rn.f32 	%f52, %f51, %f50, 0fBDF8CDCC;
	fma.rn.f32 	%f53, %f52, %f50, 0f3E0F2955;
	fma.rn.f32 	%f54, %f53, %f50, 0fBE2AD8B9;
	fma.rn.f32 	%f55, %f54, %f50, 0f3E4CED0B;
	fma.rn.f32 	%f56, %f55, %f50, 0fBE7FFF22;
	fma.rn.f32 	%f57, %f56, %f50, 0f3EAAAA78;
	fma.rn.f32 	%f58, %f57, %f50, 0fBF000000;
	mul.f32 	%f59, %f50, %f58;
	fma.rn.f32 	%f60, %f59, %f50, %f50;
	fma.rn.f32 	%f61, %f49, 0f3F317218, %f60;
	setp.gt.u32 	%p42, %r135, 2139095039;
	fma.rn.f32 	%f62, %f45, 0f7F800000, 0f7F800000;
	selp.f32 	%f63, %f62, %f61, %p42;
	setp.eq.f32 	%p43, %f45, 0f00000000;
	selp.f32 	%f64, 0fFF800000, %f63, %p43;
	sub.f32 	%f121, %f42, %f64;
$L__BB2_33:
	abs.f32 	%f65, %f121;
	setp.num.f32 	%p44, %f65, %f65;
	cvt.f64.f32 	%fd18, %f121;
	add.f64 	%fd19, %fd31, %fd18;
	selp.f64 	%fd31, %fd19, %fd31, %p44;
	selp.u32 	%r139, 1, 0, %p44;
	add.s32 	%r190, %r190, %r139;
	add.s32 	%r189, %r189, 1;
	add.s32 	%r188, %r188, %r100;
	add.s32 	%r187, %r187, %r100;
	setp.lt.s32 	%p45, %r189, %r196;
	@%p45 bra 	$L__BB2_29;
	setp.ne.s32 	%p46, %r190, 0;
	@%p46 bra 	$L__BB2_60;
	add.s32 	%r48, %r101, 1;
	sub.s32 	%r49, %r48, %r196;
	sub.s32 	%r154, %r101, %r196;
	and.b32  	%r50, %r49, 7;
	setp.lt.u32 	%p71, %r154, 7;
	@%p71 bra 	$L__BB2_39;
	mad.lo.s32 	%r195, %r100, %r191, %r1;
	shl.b32 	%r52, %r100, 3;
	and.b32  	%r155, %r49, -8;
	neg.s32 	%r194, %r155;
	mul.wide.s32 	%rd83, %r100, 4;
$L__BB2_37:
	.pragma "nounroll";
	mul.wide.s32 	%rd81, %r195, 4;
	add.s64 	%rd82, %rd2, %rd81;
	mov.b32 	%r156, 2147483647;
	st.global.u32 	[%rd82], %r156;
	add.s64 	%rd84, %rd82, %rd83;
	st.global.u32 	[%rd84], %r156;
	add.s64 	%rd85, %rd84, %rd83;
	st.global.u32 	[%rd85], %r156;
	add.s64 	%rd86, %rd85, %rd83;
	st.global.u32 	[%rd86], %r156;
	add.s64 	%rd87, %rd86, %rd83;
	st.global.u32 	[%rd87], %r156;
	add.s64 	%rd88, %rd87, %rd83;
	st.global.u32 	[%rd88], %r156;
	add.s64 	%rd89, %rd88, %rd83;
	st.global.u32 	[%rd89], %r156;
	add.s64 	%rd90, %rd89, %rd83;
	st.global.u32 	[%rd90], %r156;
	add.s32 	%r196, %r196, 8;
	add.s32 	%r195, %r195, %r52;
	add.s32 	%r194, %r194, 8;
	setp.eq.s32 	%p72, %r194, 0;
	@%p72 bra 	$L__BB2_38;
	bra.uni 	$L__BB2_37;
$L__BB2_38:
	add.s32 	%r191, %r196, -1;
$L__BB2_39:
	setp.eq.s32 	%p73, %r50, 0;
	@%p73 bra 	$L__BB2_47;
	and.b32  	%r56, %r49, 3;
	setp.lt.u32 	%p74, %r50, 4;
	@%p74 bra 	$L__BB2_42;
	mad.lo.s32 	%r157, %r191, %r100, %r1;
	mul.wide.s32 	%rd91, %r157, 4;
	add.s64 	%rd92, %rd2, %rd91;
	mov.b32 	%r158, 2147483647;
	st.global.u32 	[%rd92], %r158;
	mul.wide.s32 	%rd93, %r100, 4;
	add.s64 	%rd94, %rd92, %rd93;
	st.global.u32 	[%rd94], %r158;
	add.s64 	%rd95, %rd94, %rd93;
	st.global.u32 	[%rd95], %r158;
	add.s64 	%rd96, %rd95, %rd93;
	st.global.u32 	[%rd96], %r158;
	add.s32 	%r191, %r191, 4;
$L__BB2_42:
	setp.eq.s32 	%p75, %r56, 0;
	@%p75 bra 	$L__BB2_47;
	setp.eq.s32 	%p76, %r56, 1;
	@%p76 bra 	$L__BB2_45;
	mad.lo.s32 	%r159, %r191, %r100, %r1;
	mul.wide.s32 	%rd97, %r159, 4;
	add.s64 	%rd98, %rd2, %rd97;
	mov.b32 	%r160, 2147483647;
	st.global.u32 	[%rd98], %r160;
	mul.wide.s32 	%rd99, %r100, 4;
	add.s64 	%rd100, %rd98, %rd99;
	st.global.u32 	[%rd100], %r160;
	add.s32 	%r191, %r191, 2;
$L__BB2_45:
	and.b32  	%r161, %r49, 1;
	setp.eq.b32 	%p77, %r161, 1;
	not.pred 	%p78, %p77;
	@%p78 bra 	$L__BB2_47;
	mad.lo.s32 	%r162, %r191, %r100, %r1;
	mul.wide.s32 	%rd101, %r162, 4;
	add.s64 	%rd102, %rd2, %rd101;
	mov.b32 	%r163, 2147483647;
	st.global.u32 	[%rd102], %r163;
$L__BB2_47:
	setp.gt.s32 	%p79, %r6, %r101;
	@%p79 bra 	$L__BB2_77;
	add.s32 	%r164, %r2, %r104;
	add.s32 	%r165, %r164, %r103;
	add.s32 	%r199, %r165, %r102;
	sub.s32 	%r166, %r101, %r199;
	add.s32 	%r62, %r166, 2;
	sub.s32 	%r167, %r48, %r199;
	and.b32  	%r63, %r62, 7;
	setp.lt.u32 	%p80, %r167, 7;
	@%p80 bra 	$L__BB2_52;
	mad.lo.s32 	%r198, %r100, %r206, %r1;
	shl.b32 	%r65, %r100, 3;
	and.b32  	%r168, %r62, -8;
	neg.s32 	%r197, %r168;
	mul.wide.s32 	%rd105, %r100, 4;
$L__BB2_50:
	.pragma "nounroll";
	mul.wide.s32 	%rd103, %r198, 4;
	add.s64 	%rd104, %rd1, %rd103;
	mov.b32 	%r169, 2147483647;
	st.global.u32 	[%rd104], %r169;
	add.s64 	%rd106, %rd104, %rd105;
	st.global.u32 	[%rd106], %r169;
	add.s64 	%rd107, %rd106, %rd105;
	st.global.u32 	[%rd107], %r169;
	add.s64 	%rd108, %rd107, %rd105;
	st.global.u32 	[%rd108], %r169;
	add.s64 	%rd109, %rd108, %rd105;
	st.global.u32 	[%rd109], %r169;
	add.s64 	%rd110, %rd109, %rd105;
	st.global.u32 	[%rd110], %r169;
	add.s64 	%rd111, %rd110, %rd105;
	st.global.u32 	[%rd111], %r169;
	add.s64 	%rd112, %rd111, %rd105;
	st.global.u32 	[%rd112], %r169;
	add.s32 	%r199, %r199, 8;
	add.s32 	%r198, %r198, %r65;
	add.s32 	%r197, %r197, 8;
	setp.eq.s32 	%p81, %r197, 0;
	@%p81 bra 	$L__BB2_51;
	bra.uni 	$L__BB2_50;
$L__BB2_51:
	add.s32 	%r206, %r199, -2;
$L__BB2_52:
	setp.eq.s32 	%p82, %r63, 0;
	@%p82 bra 	$L__BB2_77;
	and.b32  	%r95, %r62, 3;
	setp.lt.u32 	%p83, %r63, 4;
	@%p83 bra 	$L__BB2_55;
	mad.lo.s32 	%r170, %r206, %r100, %r1;
	mul.wide.s32 	%rd113, %r170, 4;
	add.s64 	%rd114, %rd1, %rd113;
	mov.b32 	%r171, 2147483647;
	st.global.u32 	[%rd114], %r171;
	mul.wide.s32 	%rd115, %r100, 4;
	add.s64 	%rd116, %rd114, %rd115;
	st.global.u32 	[%rd116], %r171;
	add.s64 	%rd117, %rd116, %rd115;
	st.global.u32 	[%rd117], %r171;
	add.s64 	%rd118, %rd117, %rd115;
	st.global.u32 	[%rd118], %r171;
	add.s32 	%r206, %r206, 4;
$L__BB2_55:
	setp.eq.s32 	%p84, %r95, 0;
	@%p84 bra 	$L__BB2_77;
	setp.eq.s32 	%p85, %r95, 1;
	@%p85 bra 	$L__BB2_58;
	mad.lo.s32 	%r172, %r206, %r100, %r1;
	mul.wide.s32 	%rd119, %r172, 4;
	add.s64 	%rd120, %rd1, %rd119;
	mov.b32 	%r173, 2147483647;
	st.global.u32 	[%rd120], %r173;
	mul.wide.s32 	%rd121, %r100, 4;
	add.s64 	%rd122, %rd120, %rd121;
	st.global.u32 	[%rd122], %r173;
	add.s32 	%r206, %r206, 2;
$L__BB2_58:
	and.b32  	%r174, %r62, 1;
	setp.eq.b32 	%p86, %r174, 1;
	not.pred 	%p87, %p86;
	@%p87 bra 	$L__BB2_77;
	mad.lo.s32 	%r175, %r206, %r100, %r1;
	mul.wide.s32 	%rd123, %r175, 4;
	add.s64 	%rd124, %rd1, %rd123;
	mov.b32 	%r176, 2147483647;
	st.global.u32 	[%rd124], %r176;
	bra.uni 	$L__BB2_77;
$L__BB2_60:
	cvt.rn.f64.u32 	%fd21, %r190;
	div.rn.f64 	%fd22, %fd31, %fd21;
	mul.f64 	%fd38, %fd22, 0d4059000000000000;
	cvt.rn.f32.f64 	%f7, %fd38;
	mad.lo.s32 	%r140, %r191, %r100, %r1;
	mul.wide.s32 	%rd63, %r140, 4;
	add.s64 	%rd64, %rd2, %rd63;
	st.global.f32 	[%rd64], %f7;
	setp.ne.s32 	%p47, %r6, %r196;
	mov.b16 	%rs13, 0;
	mov.f64 	%fd37, 0d0000000000000000;
	@%p47 bra 	$L__BB2_62;
	mad.lo.s32 	%r141, %r206, %r100, %r1;
	mul.wide.s32 	%rd65, %r141, 4;
	add.s64 	%rd66, %rd1, %rd65;
	st.global.f32 	[%rd66], %f7;
	mov.b16 	%rs13, 1;
	mov.f64 	%fd37, %fd38;
$L__BB2_62:
	setp.le.s32 	%p48, %r101, %r196;
	@%p48 bra 	$L__BB2_77;
	add.s32 	%r143, %r2, %r103;
	mad.lo.s32 	%r202, %r100, %r143, %r1;
	mad.lo.s32 	%r201, %r100, %r196, %r1;
	neg.s32 	%r200, %r104;
	add.s32 	%r144, %r104, 1;
	cvt.rn.f64.u32 	%fd23, %r144;
	mov.f64 	%fd24, 0d4000000000000000;
	div.rn.f64 	%fd5, %fd24, %fd23;
	add.s32 	%r145, %r103, 1;
	cvt.rn.f64.u32 	%fd25, %r145;
	div.rn.f64 	%fd6, %fd24, %fd25;
	mov.b32 	%r205, 1;
	mov.f64 	%fd36, %fd38;
$L__BB2_64:
	ld.param.u64 	%rd128, [rsmk_many_series_one_param_time_major_ema_ema_f32_param_1];
	ld.param.u64 	%rd126, [rsmk_many_series_one_param_time_major_ema_ema_f32_param_0];
	cvta.to.global.u64 	%rd67, %rd126;
	mul.wide.s32 	%rd68, %r201, 4;
	add.s64 	%rd69, %rd67, %rd68;
	ld.global.nc.f32 	%f8, [%rd69];
	cvta.to.global.u64 	%rd70, %rd128;
	add.s64 	%rd71, %rd70, %rd68;
	ld.global.nc.f32 	%f9, [%rd71];
	mul.wide.s32 	%rd72, %r202, 4;
	add.s64 	%rd73, %rd67, %rd72;
	ld.global.nc.f32 	%f10, [%rd73];
	add.s64 	%rd74, %rd70, %rd72;
	ld.global.nc.f32 	%f11, [%rd74];
	abs.f32 	%f66, %f8;
	setp.nan.f32 	%p50, %f66, %f66;
	abs.f32 	%f67, %f9;
	setp.nan.f32 	%p51, %f67, %f67;
	or.pred  	%p52, %p50, %p51;
	abs.f32 	%f69, %f10;
	setp.nan.f32 	%p53, %f69, %f69;
	mov.pred 	%p89, 0;
	or.pred  	%p54, %p52, %p53;
	@%p54 bra 	$L__BB2_66;
	abs.f32 	%f71, %f11;
	setp.num.f32 	%p89, %f71, %f71;
$L__BB2_66:
	setp.eq.f32 	%p55, %f9, 0f00000000;
	not.pred 	%p56, %p89;
	or.pred  	%p57, %p56, %p55;
	setp.eq.f32 	%p58, %f11, 0f00000000;
	mov.f32 	%f122, 0f7FFFFFFF;
	or.pred  	%p59, %p57, %p58;
	@%p59 bra 	$L__BB2_68;
	div.rn.f32 	%f73, %f8, %f9;
	setp.lt.f32 	%p60, %f73, 0f00800000;
	mul.f32 	%f74, %f73, 0f4B000000;
	selp.f32 	%f75, %f74, %f73, %p60;
	selp.f32 	%f76, 0fC1B80000, 0f00000000, %p60;
	mov.b32 	%r146, %f75;
	add.s32 	%r147, %r146, -1059760811;
	and.b32  	%r148, %r147, -8388608;
	sub.s32 	%r149, %r146, %r148;
	mov.b32 	%f77, %r149;
	cvt.rn.f32.s32 	%f78, %r148;
	fma.rn.f32 	%f79, %f78, 0f34000000, %f76;
	add.f32 	%f80, %f77, 0fBF800000;
	fma.rn.f32 	%f81, %f80, 0fBE055027, 0f3E1039F6;
	fma.rn.f32 	%f82, %f81, %f80, 0fBDF8CDCC;
	fma.rn.f32 	%f83, %f82, %f80, 0f3E0F2955;
	fma.rn.f32 	%f84, %f83, %f80, 0fBE2AD8B9;
	fma.rn.f32 	%f85, %f84, %f80, 0f3E4CED0B;
	fma.rn.f32 	%f86, %f85, %f80, 0fBE7FFF22;
	fma.rn.f32 	%f87, %f86, %f80, 0f3EAAAA78;
	fma.rn.f32 	%f88, %f87, %f80, 0fBF000000;
	mul.f32 	%f89, %f80, %f88;
	fma.rn.f32 	%f90, %f89, %f80, %f80;
	fma.rn.f32 	%f91, %f79, 0f3F317218, %f90;
	setp.gt.u32 	%p61, %r146, 2139095039;
	fma.rn.f32 	%f92, %f75, 0f7F800000, 0f7F800000;
	selp.f32 	%f93, %f92, %f91, %p61;
	setp.eq.f32 	%p62, %f75, 0f00000000;
	selp.f32 	%f94, 0fFF800000, %f93, %p62;
	div.rn.f32 	%f95, %f10, %f11;
	setp.lt.f32 	%p63, %f95, 0f00800000;
	mul.f32 	%f96, %f95, 0f4B000000;
	selp.f32 	%f97, %f96, %f95, %p63;
	selp.f32 	%f98, 0fC1B80000, 0f00000000, %p63;
	mov.b32 	%r150, %f97;
	add.s32 	%r151, %r150, -1059760811;
	and.b32  	%r152, %r151, -8388608;
	sub.s32 	%r153, %r150, %r152;
	mov.b32 	%f99, %r153;
	cvt.rn.f32.s32 	%f100, %r152;
	fma.rn.f32 	%f101, %f100, 0f34000000, %f98;
	add.f32 	%f102, %f99, 0fBF800000;
	fma.rn.f32 	%f103, %f102, 0fBE055027, 0f3E1039F6;
	fma.rn.f32 	%f104, %f103, %f102, 0fBDF8CDCC;
	fma.rn.f32 	%f105, %f104, %f102, 0f3E0F2955;
	fma.rn.f32 	%f106, %f105, %f102, 0fBE2AD8B9;
	fma.rn.f32 	%f107, %f106, %f102, 0f3E4CED0B;
	fma.rn.f32 	%f108, %f107, %f102, 0fBE7FFF22;
	fma.rn.f32 	%f109, %f108, %f102, 0f3EAAAA78;
	fma.rn.f32 	%f110, %f109, %f102, 0fBF000000;
	mul.f32 	%f111, %f102, %f110;
	fma.rn.f32 	%f112, %f111, %f102, %f102;
	fma.rn.f32 	%f113, %f101, 0f3F317218, %f112;
	setp.gt.u32 	%p64, %r150, 2139095039;
	fma.rn.f32 	%f114, %f97, 0f7F800000, 0f7F800000;
	selp.f32 	%f115, %f114, %f113, %p64;
	setp.eq.f32 	%p65, %f97, 0f00000000;
	selp.f32 	%f116, 0fFF800000, %f115, %p65;
	sub.f32 	%f122, %f94, %f116;
$L__BB2_68:
	abs.f32 	%f117, %f122;
	setp.nan.f32 	%p66, %f117, %f117;
	@%p66 bra 	$L__BB2_70;
	cvt.f64.f32 	%fd26, %f122;
	mul.f64 	%fd27, %fd26, 0d4059000000000000;
	sub.f64 	%fd28, %fd27, %fd36;
	fma.rn.f64 	%fd36, %fd6, %fd28, %fd36;
$L__BB2_70:
	cvt.rn.f32.f64 	%f118, %fd36;
	mul.wide.s32 	%rd75, %r201, 4;
	add.s64 	%rd76, %rd2, %rd75;
	st.global.f32 	[%rd76], %f118;
	and.b16  	%rs6, %rs13, 255;
	setp.ne.s16 	%p67, %rs6, 0;
	@%p67 bra 	$L__BB2_75;
	setp.ge.s32 	%p68, %r196, %r206;
	@%p68 bra 	$L__BB2_73;
	add.f64 	%fd38, %fd38, %fd36;
	add.s32 	%r205, %r205, 1;
	mov.b16 	%rs13, 0;
	bra.uni 	$L__BB2_76;
$L__BB2_73:
	setp.ne.s32 	%p69, %r200, -2;
	mov.b16 	%rs13, 0;
	@%p69 bra 	$L__BB2_76;
	cvt.rn.f64.s32 	%fd30, %r205;
	div.rn.f64 	%fd37, %fd38, %fd30;
	cvt.rn.f32.f64 	%f120, %fd37;
	add.s64 	%rd80, %rd1, %rd75;
	st.global.f32 	[%rd80], %f120;
	mov.b16 	%rs13, 1;
	bra.uni 	$L__BB2_76;
$L__BB2_75:
	sub.f64 	%fd29, %fd36, %fd37;
	fma.rn.f64 	%fd37, %fd5, %fd29, %fd37;
	cvt.rn.f32.f64 	%f119, %fd37;
	add.s64 	%rd78, %rd1, %rd75;
	st.global.f32 	[%rd78], %f119;
	mov.b16 	%rs13, 1;
$L__BB2_76:
	add.s32 	%r196, %r196, 1;
	add.s32 	%r202, %r202, %r100;
	add.s32 	%r201, %r201, %r100;
	add.s32 	%r200, %r200, 1;
	setp.lt.s32 	%p70, %r196, %r101;
	@%p70 bra 	$L__BB2_64;
$L__BB2_77:
	ret;

}


// ===== COMPILED SASS (sm_100) =====

	.target	sm_100

	.elftype	@"ET_EXEC"


//--------------------- .note.nv.tkinfo           --------------------------
	.section	.note.nv.tkinfo,"",@"SHT_NOTE"
	.sectionflags	@"SHF_NOTE_NV_TKINFO"
	.tkinfo
        /*0018*/ 	.word	0x00000002
        /*0030*/ 	.string	""
        /*0030*/ 	.string	"ptxas"
        /*0030*/ 	.string	"Cuda compilation tools, release 13.0, V13.0.88"
        /*0030*/ 	.string	"Build cuda_13.0.r13.0/compiler.36424714_0"
        /*0030*/ 	.string	"-arch sm_100 -m 64 "



//--------------------- .note.nv.cuinfo           --------------------------
	.section	.note.nv.cuinfo,"",@"SHT_NOTE"
	.sectionflags	@"SHF_NOTE_NV_CUINFO"
        /*0018*/ 	.short	0x0002
        /*001a*/ 	.short	0x0064
        /*001c*/ 	.short	0x0082
	.zero		2


//--------------------- .nv.info                  --------------------------
	.section	.nv.info,"",@"SHT_CUDA_INFO"
	.align	4


	//----- nvinfo : EIATTR_REGCOUNT
	.align		4
        /*0000*/ 	.byte	0x04, 0x2f
        /*0002*/ 	.short	(.L_1 - .L_0)
	.align		4
.L_0:
        /*0004*/ 	.word	index@(rsmk_momentum_f32)
        /*0008*/ 	.word	0x00000017


	//----- nvinfo : EIATTR_FRAME_SIZE
	.align		4
.L_1:
        /*000c*/ 	.byte	0x04, 0x11
        /*000e*/ 	.short	(.L_3 - .L_2)
	.align		4
.L_2:
        /*0010*/ 	.word	index@($__internal_3_$__cuda_sm3x_div_rn_noftz_f32_slowpath)
        /*0014*/ 	.word	0x00000000


	//----- nvinfo : EIATTR_FRAME_SIZE
	.align		4
.L_3:
        /*0018*/ 	.byte	0x04, 0x11
        /*001a*/ 	.short	(.L_5 - .L_4)
	.align		4
.L_4:
        /*001c*/ 	.word	index@(rsmk_momentum_f32)
        /*0020*/ 	.word	0x00000000


	//----- nvinfo : EIATTR_REGCOUNT
	.align		4
.L_5:
        /*0024*/ 	.byte	0x04, 0x2f
        /*0026*/ 	.short	(.L_7 - .L_6)
	.align		4
.L_6:
        /*0028*/ 	.word	index@(rsmk_apply_mom_single_row_ema_ema_f32)
        /*002c*/ 	.word	0x0000002a


	//----- nvinfo : EIATTR_FRAME_SIZE
	.align		4
.L_7:
        /*0030*/ 	.byte	0x04, 0x11
        /*0032*/ 	.short	(.L_9 - .L_8)
	.align		4
.L_8:
        /*0034*/ 	.word	index@($__internal_2_$__cuda_sm20_div_rn_f64_full)
        /*0038*/ 	.word	0x00000000


	//----- nvinfo : EIATTR_FRAME_SIZE
	.align		4
.L_9:
        /*003c*/ 	.byte	0x04, 0x11
        /*003e*/ 	.short	(.L_11 - .L_10)
	.align		4
.L_10:
        /*0040*/ 	.word	index@(rsmk_apply_mom_single_row_ema_ema_f32)
        /*0044*/ 	.word	0x00000000


	//----- nvinfo : EIATTR_REGCOUNT
	.align		4
.L_11:
        /*0048*/ 	.byte	0x04, 0x2f
        /*004a*/ 	.short	(.L_13 - .L_12)
	.align		4
.L_12:
        /*004c*/ 	.word	index@(rsmk_many_series_one_param_time_major_ema_ema_f32)
        /*0050*/ 	.word	0x00000028


	//----- nvinfo : EIATTR_FRAME_SIZE
	.align		4
.L_13:
        /*0054*/ 	.byte	0x04, 0x11
        /*0056*/ 	.short	(.L_15 - .L_14)
	.align		4
.L_14:
        /*0058*/ 	.word	index@($__internal_1_$__cuda_sm3x_div_rn_noftz_f32_slowpath)
        /*005c*/ 	.word	0x00000000


	//----- nvinfo : EIATTR_FRAME_SIZE
	.align		4
.L_15:
        /*0060*/ 	.byte	0x04, 0x11
        /*0062*/ 	.short	(.L_17 - .L_16)
	.align		4
.L_16:
        /*0064*/ 	.word	index@($__internal_0_$__cuda_sm20_div_rn_f64_full)
        /*0068*/ 	.word	0x00000000


	//----- nvinfo : EIATTR_FRAME_SIZE
	.align		4
.L_17:
        /*006c*/ 	.byte	0x04, 0x11
        /*006e*/ 	.short	(.L_19 - .L_18)
	.align		4
.L_18:
        /*0070*/ 	.word	index@(rsmk_many_series_one_param_time_major_ema_ema_f32)
        /*0074*/ 	.word	0x00000000


	//----- nvinfo : EIATTR_MIN_STACK_SIZE
	.align		4
.L_19:
        /*0078*/ 	.byte	0x04, 0x12
        /*007a*/ 	.short	(.L_21 - .L_20)
	.align		4
.L_20:
        /*007c*/ 	.word	index@(rsmk_many_series_one_param_time_major_ema_ema_f32)
        /*0080*/ 	.word	0x00000000


	//----- nvinfo : EIATTR_MIN_STACK_SIZE
	.align		4
.L_21:
        /*0084*/ 	.byte	0x04, 0x12
        /*0086*/ 	.short	(.L_23 - .L_22)
	.align		4
.L_22:
        /*0088*/ 	.word	index@(rsmk_apply_mom_single_row_ema_ema_f32)
        /*008c*/ 	.word	0x00000000


	//----- nvinfo : EIATTR_MIN_STACK_SIZE
	.align		4
.L_23:
        /*0090*/ 	.byte	0x04, 0x12
        /*0092*/ 	.short	(.L_25 - .L_24)
	.align		4
.L_24:
        /*0094*/ 	.word	index@(rsmk_momentum_f32)
        /*0098*/ 	.word	0x00000000
.L_25:


//--------------------- .nv.compat                --------------------------
	.section	.nv.compat,"",@"SHT_CUDA_COMPAT_INFO"
	.align	4
        /*0000*/ 	.byte	0x02, 0x09, 0x00, 0x00, 0x02, 0x02, 0x01, 0x00, 0x02, 0x05, 0x05, 0x00, 0x03, 0x07, 0x01, 0x01
        /*0010*/ 	.byte	0x02, 0x03, 0x00, 0x00, 0x02, 0x06, 0x01, 0x00, 0x04, 0x0b, 0x08, 0x00, 0x01, 0x00, 0x00, 0x00
        /*0020*/ 	.byte	0x00, 0x00, 0x00, 0x00


//--------------------- .nv.info.rsmk_many_series_one_param_time_major_ema_ema_f32 --------------------------
	.section	.nv.info.rsmk_many_series_one_param_time_major_ema_ema_f32,"",@"SHT_CUDA_INFO"
	.sectionflags	@""
	.align	4


	//----- nvinfo : EIATTR_CUDA_API_VERSION
	.align		4
        /*0000*/ 	.byte	0x04, 0x37
        /*0002*/ 	.short	(.L_27 - .L_26)
.L_26:
        /*0004*/ 	.word	0x00000082


	//----- nvinfo : EIATTR_KPARAM_INFO
	.align		4
.L_27:
        /*0008*/ 	.byte	0x04, 0x17
        /*000a*/ 	.short	(.L_29 - .L_28)
.L_28:
        /*000c*/ 	.word	0x00000000
        /*0010*/ 	.short	0x0009
        /*0012*/ 	.short	0x0038
        /*0014*/ 	.byte	0x00, 0xf5, 0x21, 0x00


	//----- nvinfo : EIATTR_KPARAM_INFO
	.align		4
.L_29:
        /*0018*/ 	.byte	0x04, 0x17
        /*001a*/ 	.short	(.L_31 - .L_30)
.L_30:
        /*001c*/ 	.word	0x00000000
        /*0020*/ 	.short	0x0008
        /*0022*/ 	.short	0x0030
        /*0024*/ 	.byte	0x00, 0xf5, 0x21, 0x00


	//----- nvinfo : EIATTR_KPARAM_INFO
	.align		4
.L_31:
        /*0028*/ 	.byte	0x04, 0x17
        /*002a*/ 	.short	(.L_33 - .L_32)
.L_32:
        /*002c*/ 	.word	0x00000000
        /*0030*/ 	.short	0x0007
        /*0032*/ 	.short	0x0028
        /*0034*/ 	.byte	0x00, 0xf0, 0x11, 0x00


	//----- nvinfo : EIATTR_KPARAM_INFO
	.align		4
.L_33:
        /*0038*/ 	.byte	0x04, 0x17
        /*003a*/ 	.short	(.L_35 - .L_34)
.L_34:
        /*003c*/ 	.word	0x00000000
        /*0040*/ 	.short	0x0006
        /*0042*/ 	.short	0x0024
        /*0044*/ 	.byte	0x00, 0xf0, 0x11, 0x00


	//----- nvinfo : EIATTR_KPARAM_INFO
	.align		4
.L_35:
        /*0048*/ 	.byte	0x04, 0x17
        /*004a*/ 	.short	(.L_37 - .L_36)
.L_36:
        /*004c*/ 	.word	0x00000000
        /*0050*/ 	.short	0x0005
        /*0052*/ 	.short	0x0020
        /*0054*/ 	.byte	0x00, 0xf0, 0x11, 0x00


	//----- nvinfo : EIATTR_KPARAM_INFO
	.align		4
.L_37:
        /*0058*/ 	.byte	0x04, 0x17
        /*005a*/ 	.short	(.L_39 - .L_38)
.L_38:
        /*005c*/ 	.word	0x00000000
        /*0060*/ 	.short	0x0004
        /*0062*/ 	.short	0x001c
        /*0064*/ 	.byte	0x00, 0xf0, 0x11, 0x00


	//----- nvinfo : EIATTR_KPARAM_INFO
	.align		4
.L_39:
        /*0068*/ 	.byte	0x04, 0x17
        /*006a*/ 	.short	(.L_41 - .L_40)
.L_40:
        /*006c*/ 	.word	0x00000000
        /*0070*/ 	.short	0x0003
        /*0072*/ 	.short	0x0018
        /*0074*/ 	.byte	0x00, 0xf0, 0x11, 0x00


	//----- nvinfo : EIATTR_KPARAM_INFO
	.align		4
.L_41:
        /*0078*/ 	.byte	0x04, 0x17
        /*007a*/ 	.short	(.L_43 - .L_42)
.L_42:
        /*007c*/ 	.word	0x00000000
        /*0080*/ 	.short	0x0002
        /*0082*/ 	.short	0x0010
        /*0084*/ 	.byte	0x00, 0xf5, 0x21, 0x00


	//----- nvinfo : EIATTR_KPARAM_INFO
	.align		4
.L_43:
        /*0088*/ 	.byte	0x04, 0x17
        /*008a*/ 	.short	(.L_45 - .L_44)
.L_44:
        /*008c*/ 	.word	0x00000000
        /*0090*/ 	.short	0x0001
        /*0092*/ 	.short	0x0008
        /*0094*/ 	.byte	0x00, 0xf5, 0x21, 0x00


	//----- nvinfo : EIATTR_KPARAM_INFO
	.align		4
.L_45:
        /*0098*/ 	.byte	0x04, 0x17
        /*009a*/ 	.short	(.L_47 - .L_46)
.L_46:
        /*009c*/ 	.word	0x00000000
        /*00a0*/ 	.short	0x0000
        /*00a2*/ 	.short	0x0000
        /*00a4*/ 	.byte	0x00, 0xf5, 0x21, 0x00


	//----- nvinfo : EIATTR_SPARSE_MMA_MASK
	.align		4
.L_47:
        /*00a8*/ 	.byte	0x03, 0x50
        /*00aa*/ 	.short	0x0000


	//----- nvinfo : EIATTR_MAXREG_COUNT
	.align		4
        /*00ac*/ 	.byte	0x03, 0x1b
        /*00ae*/ 	.short	0x00ff


	//----- nvinfo : EIATTR_MERCURY_ISA_VERSION
	.align		4
        /*00b0*/ 	.byte	0x03, 0x5f
        /*00b2*/ 	.short	0x0101


	//----- nvinfo : EIATTR_VRC_CTA_INIT_COUNT
	.align		4
        /*00b4*/ 	.byte	0x02, 0x4a
	.zero		1
	.zero		1


	//----- nvinfo : EIATTR_EXIT_INSTR_OFFSETS
	.align		4
        /*00b8*/ 	.byte	0x04, 0x1c
        /*00ba*/ 	.short	(.L_49 - .L_48)


	//   ....[0]....
.L_48:
        /*00bc*/ 	.word	0x00000040


	//   ....[1]....
        /*00c0*/ 	.word	0x00000080


	//   ....[2]....
        /*00c4*/ 	.word	0x000000f0


	//   ....[3]....
        /*00c8*/ 	.word	0x00000a30


	//   ....[4]....
        /*00cc*/ 	.word	0x000015e0


	//   ....[5]....
        /*00d0*/ 	.word	0x00001850


	//   ....[6]....
        /*00d4*/ 	.word	0x00001960


	//   ....[7]....
        /*00d8*/ 	.word	0x00001a30


	//   ....[8]....
        /*00dc*/ 	.word	0x00001a90


	//   ....[9]....
        /*00e0*/ 	.word	0x00001ce0


	//   ....[10]....
        /*00e4*/ 	.word	0x00002a60


	//----- nvinfo : EIATTR_CRS_STACK_SIZE
	.align		4
.L_49:
        /*00e8*/ 	.byte	0x04, 0x1e
        /*00ea*/ 	.short	(.L_51 - .L_50)
.L_50:
        /*00ec*/ 	.word	0x00000000


	//----- nvinfo : EIATTR_CBANK_PARAM_SIZE
	.align		4
.L_51:
        /*00f0*/ 	.byte	0x03, 0x19
        /*00f2*/ 	.short	0x0040


	//----- nvinfo : EIATTR_PARAM_CBANK
	.align		4
        /*00f4*/ 	.byte	0x04, 0x0a
        /*00f6*/ 	.short	(.L_53 - .L_52)
	.align		4
.L_52:
        /*00f8*/ 	.word	index@(.nv.constant0.rsmk_many_series_one_param_time_major_ema_ema_f32)
        /*00fc*/ 	.short	0x0380
        /*00fe*/ 	.short	0x0040


	//----- nvinfo : EIATTR_SW_WAR
	.align		4
.L_53:
        /*0100*/ 	.byte	0x04, 0x36
        /*0102*/ 	.short	(.L_55 - .L_54)
.L_54:
        /*0104*/ 	.word	0x00000008
.L_55:


//--------------------- .nv.info.rsmk_apply_mom_single_row_ema_ema_f32 --------------------------
	.section	.nv.info.rsmk_apply_mom_single_row_ema_ema_f32,"",@"SHT_CUDA_INFO"
	.sectionflags	@""
	.align	4


	//----- nvinfo : EIATTR_CUDA_API_VERSION
	.align		4
        /*0000*/ 	.byte	0x04, 0x37
        /*0002*/ 	.short	(.L_57 - .L_56)
.L_56:
        /*0004*/ 	.word	0x00000082


	//----- nvinfo : EIATTR_KPARAM_INFO
	.align		4
.L_57:
        /*0008*/ 	.byte	0x04, 0x17
        /*000a*/ 	.short	(.L_59 - .L_58)
.L_58:
        /*000c*/ 	.word	0x00000000
        /*0010*/ 	.short	0x0006
        /*0012*/ 	.short	0x0020
        /*0014*/ 	.byte	0x00, 0xf5, 0x21, 0x00


	//----- nvinfo : EIATTR_KPARAM_INFO
	.align		4
.L_59:
        /*0018*/ 	.byte	0x04, 0x17
        /*001a*/ 	.short	(.L_61 - .L_60)
.L_60:
        /*001c*/ 	.word	0x00000000
        /*0020*/ 	.short	0x0005
        /*0022*/ 	.short	0x0018
        /*0024*/ 	.byte	0x00, 0xf5, 0x21, 0x00


	//----- nvinfo : EIATTR_KPARAM_INFO
	.align		4
.L_61:
        /*0028*/ 	.byte	0x04, 0x17
        /*002a*/ 	.short	(.L_63 - .L_62)
.L_62:
        /*002c*/ 	.word	0x00000000
        /*0030*/ 	.short	0x0004
        /*0032*/ 	.short	0x0014
        /*0034*/ 	.byte	0x00, 0xf0, 0x11, 0x00


	//----- nvinfo : EIATTR_KPARAM_INFO
	.align		4
.L_63:
        /*0038*/ 	.byte	0x04, 0x17
        /*003a*/ 	.short	(.L_65 - .L_64)
.L_64:
        /*003c*/ 	.word	0x00000000
        /*0040*/ 	.short	0x0003
        /*0042*/ 	.short	0x0010
        /*0044*/ 	.byte	0x00, 0xf0, 0x11, 0x00


	//----- nvinfo : EIATTR_KPARAM_INFO
	.align		4
.L_65:
        /*0048*/ 	.byte	0x04, 0x17
        /*004a*/ 	.short	(.L_67 - .L_66)
.L_66:
        /*004c*/ 	.word	0x00000000
        /*0050*/ 	.short	0x0002
        /*0052*/ 	.short	0x000c
        /*0054*/ 	.byte	0x00, 0xf0, 0x11, 0x00


	//----- nvinfo : EIATTR_KPARAM_INFO
	.align		4
.L_67:
        /*0058*/ 	.byte	0x04, 0x17
        /*005a*/ 	.short	(.L_69 - .L_68)
.L_68:
        /*005c*/ 	.word	0x00000000
        /*0060*/ 	.short	0x0001
        /*0062*/ 	.short	0x0008
        /*0064*/ 	.byte	0x00, 0xf0, 0x11, 0x00


	//----- nvinfo : EIATTR_KPARAM_INFO
	.align		4
.L_69:
        /*0068*/ 	.byte	0x04, 0x17
        /*006a*/ 	.short	(.L_71 - .L_70)
.L_70:
        /*006c*/ 	.word	0x00000000
        /*0070*/ 	.short	0x0000
        /*0072*/ 	.short	0x0000
        /*0074*/ 	.byte	0x00, 0xf5, 0x21, 0x00


	//----- nvinfo : EIATTR_SPARSE_MMA_MASK
	.align		4
.L_71:
        /*0078*/ 	.byte	0x03, 0x50
        /*007a*/ 	.short	0x0000


	//----- nvinfo : EIATTR_MAXREG_COUNT
	.align		4
        /*007c*/ 	.byte	0x03, 0x1b
        /*007e*/ 	.short	0x00ff


	//----- nvinfo : EIATTR_MERCURY_ISA_VERSION
	.align		4
        /*0080*/ 	.byte	0x03, 0x5f
        /*0082*/ 	.short	0x0101


	//----- nvinfo : EIATTR_VRC_CTA_INIT_COUNT
	.align		4
        /*0084*/ 	.byte	0x02, 0x4a
	.zero		1
	.zero		1


	//----- nvinfo : EIATTR_EXIT_INSTR_OFFSETS
	.align		4
        /*0088*/ 	.byte	0x04, 0x1c
        /*008a*/ 	.short	(.L_73 - .L_72)


	//   ....[0]....
.L_72:
        /*008c*/ 	.word	0x00000040


	//   ....[1]....
        /*0090*/ 	.word	0x000000b0


	//   ....[2]....
        /*0094*/ 	.word	0x00000760


	//   ....[3]....
        /*0098*/ 	.word	0x00000b20


	//   ....[4]....
        /*009c*/ 	.word	0x00001860


	//   ....[5]....
        /*00a0*/ 	.word	0x00001d80


	//----- nvinfo : EIATTR_CRS_STACK_SIZE
	.align		4
.L_73:
        /*00a4*/ 	.byte	0x04, 0x1e
        /*00a6*/ 	.short	(.L_75 - .L_74)
.L_74:
        /*00a8*/ 	.word	0x00000000


	//----- nvinfo : EIATTR_CBANK_PARAM_SIZE
	.align		4
.L_75:
        /*00ac*/ 	.byte	0x03, 0x19
        /*00ae*/ 	.short	0x0028


	//----- nvinfo : EIATTR_PARAM_CBANK
	.align		4
        /*00b0*/ 	.byte	0x04, 0x0a
        /*00b2*/ 	.short	(.L_77 - .L_76)
	.align		4
.L_76:
        /*00b4*/ 	.word	index@(.nv.constant0.rsmk_apply_mom_single_row_ema_ema_f32)
        /*00b8*/ 	.short	0x0380
        /*00ba*/ 	.short	0x0028


	//----- nvinfo : EIATTR_SW_WAR
	.align		4
.L_77:
        /*00bc*/ 	.byte	0x04, 0x36
        /*00be*/ 	.short	(.L_79 - .L_78)
.L_78:
        /*00c0*/ 	.word	0x00000008
.L_79:


//--------------------- .nv.info.rsmk_momentum_f32 --------------------------
	.section	.nv.info.rsmk_momentum_f32,"",@"SHT_CUDA_INFO"
	.sectionflags	@""
	.align	4


	//----- nvinfo : EIATTR_CUDA_API_VERSION
	.align		4
        /*0000*/ 	.byte	0x04, 0x37
        /*0002*/ 	.short	(.L_81 - .L_80)
.L_80:
        /*0004*/ 	.word	0x00000082


	//----- nvinfo : EIATTR_KPARAM_INFO
	.align		4
.L_81:
        /*0008*/ 	.byte	0x04, 0x17
        /*000a*/ 	.short	(.L_83 - .L_82)
.L_82:
        /*000c*/ 	.word	0x00000000
        /*0010*/ 	.short	0x0005
        /*0012*/ 	.short	0x0020
        /*0014*/ 	.byte	0x00, 0xf5, 0x21, 0x00


	//----- nvinfo : EIATTR_KPARAM_INFO
	.align		4
.L_83:
        /*0018*/ 	.byte	0x04, 0x17
        /*001a*/ 	.short	(.L_85 - .L_84)
.L_84:
        /*001c*/ 	.word	0x00000000
        /*0020*/ 	.short	0x0004
        /*0022*/ 	.short	0x0018
        /*0024*/ 	.byte	0x00, 0xf0, 0x11, 0x00


	//----- nvinfo : EIATTR_KPARAM_INFO
	.align		4
.L_85:
        /*0028*/ 	.byte	0x04, 0x17
        /*002a*/ 	.short	(.L_87 - .L_86)
.L_86:
        /*002c*/ 	.word	0x00000000
        /*0030*/ 	.short	0x0003
        /*0032*/ 	.short	0x0014
        /*0034*/ 	.byte	0x00, 0xf0, 0x11, 0x00


	//----- nvinfo : EIATTR_KPARAM_INFO
	.align		4
.L_87:
        /*0038*/ 	.byte	0x04, 0x17
        /*003a*/ 	.short	(.L_89 - .L_88)
.L_88:
        /*003c*/ 	.word	0x00000000
        /*0040*/ 	.short	0x0002
        /*0042*/ 	.short	0x0010
        /*0044*/ 	.byte	0x00, 0xf0, 0x11, 0x00


	//----- nvinfo : EIATTR_KPARAM_INFO
	.align		4
.L_89:
        /*0048*/ 	.byte	0x04, 0x17
        /*004a*/ 	.short	(.L_91 - .L_90)
.L_90:
        /*004c*/ 	.word	0x00000000
        /*0050*/ 	.short	0x0001
        /*0052*/ 	.short	0x0008
        /*0054*/ 	.byte	0x00, 0xf5, 0x21, 0x00


	//----- nvinfo : EIATTR_KPARAM_INFO
	.align		4
.L_91:
        /*0058*/ 	.byte	0x04, 0x17
        /*005a*/ 	.short	(.L_93 - .L_92)
.L_92:
        /*005c*/ 	.word	0x00000000
        /*0060*/ 	.short	0x0000
        /*0062*/ 	.short	0x0000
        /*0064*/ 	.byte	0x00, 0xf5, 0x21, 0x00


	//----- nvinfo : EIATTR_SPARSE_MMA_MASK
	.align		4
.L_93:
        /*0068*/ 	.byte	0x03, 0x50
        /*006a*/ 	.short	0x0000


	//----- nvinfo : EIATTR_MAXREG_COUNT
	.align		4
        /*006c*/ 	.byte	0x03, 0x1b
        /*006e*/ 	.short	0x00ff


	//----- nvinfo : EIATTR_MERCURY_ISA_VERSION
	.align		4
        /*0070*/ 	.byte	0x03, 0x5f
        /*0072*/ 	.short	0x0101


	//----- nvinfo : EIATTR_VRC_CTA_INIT_COUNT
	.align		4
        /*0074*/ 	.byte	0x02, 0x4a
	.zero		1
	.zero		1


	//----- nvinfo : EIATTR_EXIT_INSTR_OFFSETS
	.align		4
        /*0078*/ 	.byte	0x04, 0x1c
        /*007a*/ 	.short	(.L_95 - .L_94)


	//   ....[0]....
.L_94:
        /*007c*/ 	.word	0x00000040


	//   ....[1]....
        /*0080*/ 	.word	0x00000090


	//   ....[2]....
        /*0084*/ 	.word	0x00000600


	//   ....[3]....
        /*0088*/ 	.word	0x00000cd0


	//----- nvinfo : EIATTR_CRS_STACK_SIZE
	.align		4
.L_95:
        /*008c*/ 	.byte	0x04, 0x1e
        /*008e*/ 	.short	(.L_97 - .L_96)
.L_96:
        /*0090*/ 	.word	0x00000000


	//----- nvinfo : EIATTR_CBANK_PARAM_SIZE
	.align		4
.L_97:
        /*0094*/ 	.byte	0x03, 0x19
        /*0096*/ 	.short	0x0028


	//----- nvinfo : EIATTR_PARAM_CBANK
	.align		4
        /*0098*/ 	.byte	0x04, 0x0a
        /*009a*/ 	.short	(.L_99 - .L_98)
	.align		4
.L_98:
        /*009c*/ 	.word	index@(.nv.constant0.rsmk_momentum_f32)
        /*00a0*/ 	.short	0x0380
        /*00a2*/ 	.short	0x0028


	//----- nvinfo : EIATTR_SW_WAR
	.align		4
.L_99:
        /*00a4*/ 	.byte	0x04, 0x36
        /*00a6*/ 	.short	(.L_101 - .L_100)
.L_100:
        /*00a8*/ 	.word	0x00000008
.L_101:


//--------------------- .nv.callgraph             --------------------------
	.section	.nv.callgraph,"",@"SHT_CUDA_CALLGRAPH"
	.align	4
	.sectionentsize	8
	.align		4
        /*0000*/ 	.word	0x00000000
	.align		4
        /*0004*/ 	.word	0xffffffff
	.align		4
        /*0008*/ 	.word	0x00000000
	.align		4
        /*000c*/ 	.word	0xfffffffe
	.align		4
        /*0010*/ 	.word	0x00000000
	.align		4
        /*0014*/ 	.word	0xfffffffd
	.align		4
        /*0018*/ 	.word	0x00000000
	.align		4
        /*001c*/ 	.word	0xfffffffc


//--------------------- .text.rsmk_many_series_one_param_time_major_ema_ema_f32 --------------------------
	.section	.text.rsmk_many_series_one_param_time_major_ema_ema_f32,"ax",@progbits
	.align	128
        .global         rsmk_many_series_one_param_time_major_ema_ema_f32
        .type           rsmk_many_series_one_param_time_major_ema_ema_f32,@function
        .size           rsmk_many_series_one_param_time_major_ema_ema_f32,(.L_x_103 - rsmk_many_series_one_param_time_major_ema_ema_f32)
        .other          rsmk_many_series_one_param_time_major_ema_ema_f32,@"STO_CUDA_ENTRY STV_DEFAULT"
rsmk_many_series_one_param_time_major_ema_ema_f32:
.text.rsmk_many_series_one_param_time_major_ema_ema_f32:
[----:B------:R-:W-:Y:S01]  /*0000*/  LDC R1, c[0x0][0x37c] ;  /* 0x0000df00ff017b82 */ /* 0x000fe20000000800 */
[----:B------:R-:W0:Y:S07]  /*0010*/  S2R R11, SR_CTAID.Y ;  /* 0x00000000000b7919 */ /* 0x000e2e0000002600 */
[----:B------:R-:W0:Y:S02]  /*0020*/  LDC R22, c[0x0][0x398] ;  /* 0x0000e600ff167b82 */ /* 0x000e240000000800 */
[----:B0-----:R-:W-:-:S13]  /*0030*/  ISETP.GE.AND P0, PT, R11, R22, PT ;  /* 0x000000160b00720c */ /* 0x001fda0003f06270 */
[----:B------:R-:W-:Y:S05]  /*0040*/  @P0 EXIT ;  /* 0x000000000000094d */ /* 0x000fea0003800000 */
[----:B------:R-:W0:Y:S01]  /*0050*/  S2R R0, SR_TID.X ;  /* 0x0000000000007919 */ /* 0x000e220000002100 */
[----:B------:R-:W0:Y:S02]  /*0060*/  S2UR UR4, SR_CTAID.X ;  /* 0x00000000000479c3 */ /* 0x000e240000002500 */
[----:B0-----:R-:W-:-:S13]  /*0070*/  LOP3.LUT P0, RZ, R0, UR4, RZ, 0xfc, !PT ;  /* 0x0000000400ff7c12 */ /* 0x001fda000f80fcff */
[----:B------:R-:W-:Y:S05]  /*0080*/  @P0 EXIT ;  /* 0x000000000000094d */ /* 0x000fea0003800000 */
[----:B------:R-:W0:Y:S08]  /*0090*/  LDC R0, c[0x0][0x39c] ;  /* 0x0000e700ff007b82 */ /* 0x000e300000000800 */
[----:B------:R-:W0:Y:S08]  /*00a0*/  LDC.64 R4, c[0x0][0x3a0] ;  /* 0x0000e800ff047b82 */ /* 0x000e300000000a00 */
[----:B------:R-:W1:Y:S01]  /*00b0*/  LDC R13, c[0x0][0x3a8] ;  /* 0x0000ea00ff0d7b82 */ /* 0x000e620000000800 */
[----:B0-----:R-:W-:-:S04]  /*00c0*/  VIMNMX3 R2, R0, R4, R5, PT ;  /* 0x000000040002720f */ /* 0x001fc80003800105 */
[----:B-1----:R-:W-:-:S04]  /*00d0*/  VIMNMX R2, PT, PT, R2, R13, PT ;  /* 0x0000000d02027248 */ /* 0x002fc80003fe0100 */
[----:B------:R-:W-:-:S13]  /*00e0*/  ISETP.GE.AND P0, PT, R2, 0x1, PT ;  /* 0x000000010200780c */ /* 0x000fda0003f06270 */
[----:B------:R-:W-:Y:S05]  /*00f0*/  @!P0 EXIT ;  /* 0x000000000000894d */ /* 0x000fea0003800000 */
[----:B------:R-:W0:Y:S01]  /*0100*/  LDC.64 R2, c[0x0][0x390] ;  /* 0x0000e400ff027b82 */ /* 0x000e220000000a00 */
[----:B------:R-:W1:Y:S01]  /*0110*/  LDCU.64 UR6, c[0x0][0x358] ;  /* 0x00006b00ff0677ac */ /* 0x000e620008000a00 */
[----:B0-----:R-:W-:-:S05]  /*0120*/  IMAD.WIDE.U32 R2, R11, 0x4, R2 ;  /* 0x000000040b027825 */ /* 0x001fca00078e0002 */
[----:B-1----:R-:W2:Y:S02]  /*0130*/  LDG.E.CONSTANT R10, desc[UR6][R2.64] ;  /* 0x00000006020a7981 */ /* 0x002ea4000c1e9900 */
[----:B--2---:R-:W-:-:S04]  /*0140*/  IMAD.IADD R12, R10, 0x1, R4 ;  /* 0x000000010a0c7824 */ /* 0x004fc800078e0204 */
[----:B------:R-:W-:-:S05]  /*0150*/  IMAD.IADD R5, R12, 0x1, R5 ;  /* 0x000000010c057824 */ /* 0x000fca00078e0205 */
[C---:B------:R-:W-:Y:S02]  /*0160*/  ISETP.GE.AND P0, PT, R5.reuse, 0x2, PT ;  /* 0x000000020500780c */ /* 0x040fe40003f06270 */
[----:B------:R-:W-:-:S05]  /*0170*/  IADD3 R9, PT, PT, R5, -0x1, RZ ;  /* 0xffffffff05097810 */ /* 0x000fca0007ffe0ff */
[----:B------:R-:W-:-:S04]  /*0180*/  IMAD.IADD R13, R9, 0x1, R13 ;  /* 0x00000001090d7824 */ /* 0x000fc800078e020d */
[----:B------:R-:W-:Y:S02]  /*0190*/  VIADD R6, R13, 0xffffffff ;  /* 0xffffffff0d067836 */ /* 0x000fe40000000000 */
[----:B------:R-:W-:Y:S05]  /*01a0*/  @!P0 BRA `(.L_x_0) ;  /* 0x00000004000c8947 */ /* 0x000fea0003800000 */
[----:B------:R-:W-:Y:S01]  /*01b0*/  VIMNMX R2, PT, PT, R9, R0, PT ;  /* 0x0000000009027248 */ /* 0x000fe20003fe0100 */
[----:B------:R-:W-:-:S03]  /*01c0*/  HFMA2 R4, -RZ, RZ, 0, 0 ;  /* 0x00000000ff047431 */ /* 0x000fc600000001ff */
[C---:B------:R-:W-:Y:S02]  /*01d0*/  ISETP.GE.AND P0, PT, R2.reuse, 0x8, PT ;  /* 0x000000080200780c */ /* 0x040fe40003f06270 */
[----:B------:R-:W-:-:S04]  /*01e0*/  VIMNMX R7, PT, PT, R2, 0x1, !PT ;  /* 0x0000000102077848 */ /* 0x000fc80007fe0100 */
[----:B------:R-:W-:-:S04]  /*01f0*/  LOP3.LUT R32, R7, 0x7, RZ, 0xc0, !PT ;  /* 0x0000000707207812 */ /* 0x000fc800078ec0ff */
[----:B------:R-:W-:-:S03]  /*0200*/  ISETP.NE.AND P1, PT, R32, RZ, PT ;  /* 0x000000ff2000720c */ /* 0x000fc60003f25270 */
[----:B------:R-:W-:Y:S10]  /*0210*/  @!P0 BRA `(.L_x_1) ;  /* 0x0000000000648947 */ /* 0x000ff40003800000 */
[----:B------:R-:W0:Y:S01]  /*0220*/  LDC.64 R2, c[0x0][0x3b0] ;  /* 0x0000ec00ff027b82 */ /* 0x000e220000000a00 */
[----:B------:R-:W-:Y:S01]  /*0230*/  LOP3.LUT R4, R7, 0x7ffffff8, RZ, 0xc0, !PT ;  /* 0x7ffffff807047812 */ /* 0x000fe200078ec0ff */
[----:B------:R-:W-:-:S04]  /*0240*/  IMAD.MOV.U32 R23, RZ, RZ, R11 ;  /* 0x000000ffff177224 */ /* 0x000fc800078e000b */
[----:B------:R-:W-:-:S07]  /*0250*/  IMAD.MOV R8, RZ, RZ, -R4 ;  /* 0x000000ffff087224 */ /* 0x000fce00078e0a04 */
.L_x_2:
[----:B01----:R-:W-:Y:S01]  /*0260*/  IMAD.WIDE R14, R23, 0x4, R2 ;  /* 0x00000004170e7825 */ /* 0x003fe200078e0202 */
[----:B------:R-:W-:-:S03]  /*0270*/  MOV R33, 0x7fffffff ;  /* 0x7fffffff00217802 */ /* 0x000fc60000000f00 */
[----:B------:R-:W-:Y:S02]  /*0280*/  VIADD R8, R8, 0x8 ;  /* 0x0000000808087836 */ /* 0x000fe40000000000 */
[----:B------:R-:W-:Y:S01]  /*0290*/  IMAD.WIDE R16, R22, 0x4, R14 ;  /* 0x0000000416107825 */ /* 0x000fe200078e020e */
[----:B------:R1:W-:Y:S02]  /*02a0*/  STG.E desc[UR6][R14.64], R33 ;  /* 0x000000210e007986 */ /* 0x0003e4000c101906 */
[----:B------:R-:W-:Y:S01]  /*02b0*/  ISETP.NE.AND P0, PT, R8, RZ, PT ;  /* 0x000000ff0800720c */ /* 0x000fe20003f05270 */
[C---:B------:R-:W-:Y:S01]  /*02c0*/  IMAD R23, R22.reuse, 0x8, R23 ;  /* 0x0000000816177824 */ /* 0x040fe200078e0217 */
[----:B------:R1:W-:Y:S01]  /*02d0*/  STG.E desc[UR6][R16.64], R33 ;  /* 0x0000002110007986 */ /* 0x0003e2000c101906 */
[----:B------:R-:W-:-:S05]  /*02e0*/  IMAD.WIDE R18, R22, 0x4, R16 ;  /* 0x0000000416127825 */ /* 0x000fca00078e0210 */
        /* <DEDUP_REMOVED lines=11> */
[----:B------:R-:W-:Y:S05]  /*03a0*/  @P0 BRA `(.L_x_2) ;  /* 0xfffffffc00ac0947 */ /* 0x000fea000383ffff */
.L_x_1:
[----:B------:R-:W-:Y:S05]  /*03b0*/  @!P1 BRA `(.L_x_0) ;  /* 0x0000000000889947 */ /* 0x000fea0003800000 */
[----:B------:R-:W-:Y:S02]  /*03c0*/  ISETP.GE.U32.AND P0, PT, R32, 0x4, PT ;  /* 0x000000042000780c */ /* 0x000fe40003f06070 */
[----:B------:R-:W-:-:S04]  /*03d0*/  LOP3.LUT R8, R7, 0x3, RZ, 0xc0, !PT ;  /* 0x0000000307087812 */ /* 0x000fc800078ec0ff */
[----:B------:R-:W-:-:S07]  /*03e0*/  ISETP.NE.AND P1, PT, R8, RZ, PT ;  /* 0x000000ff0800720c */ /* 0x000fce0003f25270 */
[----:B------:R-:W-:Y:S06]  /*03f0*/  @!P0 BRA `(.L_x_3) ;  /* 0x0000000000308947 */ /* 0x000fec0003800000 */
[----:B------:R-:W0:Y:S01]  /*0400*/  LDC.64 R2, c[0x0][0x3b0] ;  /* 0x0000ec00ff027b82 */ /* 0x000e220000000a00 */
[C---:B-1----:R-:W-:Y:S01]  /*0410*/  IMAD R15, R4.reuse, R22, R11 ;  /* 0x00000016040f7224 */ /* 0x042fe200078e020b */
[----:B------:R-:W-:Y:S01]  /*0420*/  MOV R21, 0x7fffffff ;  /* 0x7fffffff00157802 */ /* 0x000fe20000000f00 */
[----:B------:R-:W-:Y:S02]  /*0430*/  VIADD R4, R4, 0x4 ;  /* 0x0000000404047836 */ /* 0x000fe40000000000 */
[----:B0-----:R-:W-:-:S05]  /*0440*/  IMAD.WIDE R2, R15, 0x4, R2 ;  /* 0x000000040f027825 */ /* 0x001fca00078e0202 */
[----:B------:R0:W-:Y:S01]  /*0450*/  STG.E desc[UR6][R2.64], R21 ;  /* 0x0000001502007986 */ /* 0x0001e2000c101906 */
[----:B------:R-:W-:-:S05]  /*0460*/  IMAD.WIDE R14, R22, 0x4, R2 ;  /* 0x00000004160e7825 */ /* 0x000fca00078e0202 */
[----:B------:R0:W-:Y:S01]  /*0470*/  STG.E desc[UR6][R14.64], R21 ;  /* 0x000000150e007986 */ /* 0x0001e2000c101906 */
[----:B------:R-:W-:-:S05]  /*0480*/  IMAD.WIDE R16, R22, 0x4, R14 ;  /* 0x0000000416107825 */ /* 0x000fca00078e020e */
[----:B------:R0:W-:Y:S01]  /*0490*/  STG.E desc[UR6][R16.64], R21 ;  /* 0x0000001510007986 */ /* 0x0001e2000c101906 */
[----:B------:R-:W-:-:S05]  /*04a0*/  IMAD.WIDE R18, R22, 0x4, R16 ;  /* 0x0000000416127825 */ /* 0x000fca00078e0210 */
[----:B------:R0:W-:Y:S02]  /*04b0*/  STG.E desc[UR6][R18.64], R21 ;  /* 0x0000001512007986 */ /* 0x0001e4000c101906 */
.L_x_3:
[----:B------:R-:W-:Y:S05]  /*04c0*/  @!P1 BRA `(.L_x_0) ;  /* 0x0000000000449947 */ /* 0x000fea0003800000 */
[----:B------:R-:W-:Y:S02]  /*04d0*/  LOP3.LUT R7, R7, 0x1, RZ, 0xc0, !PT ;  /* 0x0000000107077812 */ /* 0x000fe400078ec0ff */
[----:B------:R-:W-:Y:S02]  /*04e0*/  ISETP.NE.AND P0, PT, R8, 0x1, PT ;  /* 0x000000010800780c */ /* 0x000fe40003f05270 */
[----:B------:R-:W-:-:S13]  /*04f0*/  ISETP.NE.U32.AND P1, PT, R7, 0x1, PT ;  /* 0x000000010700780c */ /* 0x000fda0003f25070 */
[----:B0-----:R-:W0:Y:S01]  /*0500*/  @!P1 LDC.64 R2, c[0x0][0x3b0] ;  /* 0x0000ec00ff029b82 */ /* 0x001e220000000a00 */
[----:B------:R-:W-:Y:S05]  /*0510*/  @!P0 BRA `(.L_x_4) ;  /* 0x0000000000208947 */ /* 0x000fea0003800000 */
[----:B-1----:R-:W1:Y:S01]  /*0520*/  LDC.64 R14, c[0x0][0x3b0] ;  /* 0x0000ec00ff0e7b82 */ /* 0x002e620000000a00 */
[C---:B------:R-:W-:Y:S01]  /*0530*/  IMAD R7, R4.reuse, R22, R11 ;  /* 0x0000001604077224 */ /* 0x040fe200078e020b */
[----:B------:R-:W-:-:S03]  /*0540*/  IADD3 R4, PT, PT, R4, 0x2, RZ ;  /* 0x0000000204047810 */ /* 0x000fc60007ffe0ff */
[----:B-1----:R-:W-:-:S04]  /*0550*/  IMAD.WIDE R14, R7, 0x4, R14 ;  /* 0x00000004070e7825 */ /* 0x002fc800078e020e */
[----:B------:R-:W-:Y:S02]  /*0560*/  IMAD.MOV.U32 R7, RZ, RZ, 0x7fffffff ;  /* 0x7fffffffff077424 */ /* 0x000fe400078e00ff */
[----:B------:R-:W-:-:S03]  /*0570*/  IMAD.WIDE R16, R22, 0x4, R14 ;  /* 0x0000000416107825 */ /* 0x000fc600078e020e */
[----:B------:R2:W-:Y:S04]  /*0580*/  STG.E desc[UR6][R14.64], R7 ;  /* 0x000000070e007986 */ /* 0x0005e8000c101906 */
[----:B------:R2:W-:Y:S02]  /*0590*/  STG.E desc[UR6][R16.64], R7 ;  /* 0x0000000710007986 */ /* 0x0005e4000c101906 */
.L_x_4:
[----:B--2---:R-:W-:Y:S02]  /*05a0*/  @!P1 IMAD R7, R4, R22, R11 ;  /* 0x0000001604079224 */ /* 0x004fe400078e020b */
[----:B-1----:R-:W-:Y:S02]  /*05b0*/  @!P1 IMAD.MOV.U32 R15, RZ, RZ, 0x7fffffff ;  /* 0x7fffffffff0f9424 */ /* 0x002fe400078e00ff */
[----:B0-----:R-:W-:-:S05]  /*05c0*/  @!P1 IMAD.WIDE R2, R7, 0x4, R2 ;  /* 0x0000000407029825 */ /* 0x001fca00078e0202 */
[----:B------:R2:W-:Y:S02]  /*05d0*/  @!P1 STG.E desc[UR6][R2.64], R15 ;  /* 0x0000000f02009986 */ /* 0x0005e4000c101906 */
.L_x_0:
[----:B------:R-:W-:-:S04]  /*05e0*/  VIMNMX R7, PT, PT, R6, R0, PT ;  /* 0x0000000006077248 */ /* 0x000fc80003fe0100 */
[----:B------:R-:W-:-:S13]  /*05f0*/  ISETP.GE.AND P0, PT, R7, 0x1, PT ;  /* 0x000000010700780c */ /* 0x000fda0003f06270 */
[----:B------:R-:W-:Y:S05]  /*0600*/  @!P0 BRA `(.L_x_5) ;  /* 0x0000000400048947 */ /* 0x000fea0003800000 */
[C---:B------:R-:W-:Y:S01]  /*0610*/  ISETP.GE.U32.AND P0, PT, R7.reuse, 0x8, PT ;  /* 0x000000080700780c */ /* 0x040fe20003f06070 */
[----:B------:R-:W-:Y:S01]  /*0620*/  IMAD.MOV.U32 R4, RZ, RZ, RZ ;  /* 0x000000ffff047224 */ /* 0x000fe200078e00ff */
[----:B------:R-:W-:-:S04]  /*0630*/  LOP3.LUT R32, R7, 0x7, RZ, 0xc0, !PT ;  /* 0x0000000707207812 */ /* 0x000fc800078ec0ff */
[----:B------:R-:W-:-:S07]  /*0640*/  ISETP.NE.AND P1, PT, R32, RZ, PT ;  /* 0x000000ff2000720c */ /* 0x000fce0003f25270 */
[----:B------:R-:W-:Y:S06]  /*0650*/  @!P0 BRA `(.L_x_6) ;  /* 0x0000000000648947 */ /* 0x000fec0003800000 */
[----:B0-2---:R-:W0:Y:S01]  /*0660*/  LDC.64 R2, c[0x0][0x3b8] ;  /* 0x0000ee00ff027b82 */ /* 0x005e220000000a00 */
[----:B------:R-:W-:Y:S02]  /*0670*/  LOP3.LUT R4, R7, 0x7ffffff8, RZ, 0xc0, !PT ;  /* 0x7ffffff807047812 */ /* 0x000fe400078ec0ff */
[----:B------:R-:W-:-:S03]  /*0680*/  MOV R23, R11 ;  /* 0x0000000b00177202 */ /* 0x000fc60000000f00 */
[----:B------:R-:W-:-:S07]  /*0690*/  IMAD.MOV R8, RZ, RZ, -R4 ;  /* 0x000000ffff087224 */ /* 0x000fce00078e0a04 */
.L_x_7:
[----:B01-3--:R-:W-:Y:S01]  /*06a0*/  IMAD.WIDE R14, R23, 0x4, R2 ;  /* 0x00000004170e7825 */ /* 0x00bfe200078e0202 */
[----:B------:R-:W-:-:S03]  /*06b0*/  IADD3 R8, PT, PT, R8, 0x8, RZ ;  /* 0x0000000808087810 */ /* 0x000fc60007ffe0ff */
[----:B------:R-:W-:Y:S01]  /*06c0*/  IMAD.MOV.U32 R33, RZ, RZ, 0x7fffffff ;  /* 0x7fffffffff217424 */ /* 0x000fe200078e00ff */
[----:B------:R-:W-:Y:S01]  /*06d0*/  ISETP.NE.AND P0, PT, R8, RZ, PT ;  /* 0x000000ff0800720c */ /* 0x000fe20003f05270 */
[----:B------:R-:W-:-:S03]  /*06e0*/  IMAD.WIDE R16, R22, 0x4, R14 ;  /* 0x0000000416107825 */ /* 0x000fc600078e020e */
[----:B------:R3:W-:Y:S01]  /*06f0*/  STG.E desc[UR6][R14.64], R33 ;  /* 0x000000210e007986 */ /* 0x0007e2000c101906 */
[C---:B------:R-:W-:Y:S02]  /*0700*/  IMAD R23, R22.reuse, 0x8, R23 ;  /* 0x0000000816177824 */ /* 0x040fe400078e0217 */
[C---:B------:R-:W-:Y:S01]  /*0710*/  IMAD.WIDE R18, R22.reuse, 0x4, R16 ;  /* 0x0000000416127825 */ /* 0x040fe200078e0210 */
[----:B------:R3:W-:Y:S04]  /*0720*/  STG.E desc[UR6][R16.64], R33 ;  /* 0x0000002110007986 */ /* 0x0007e8000c101906 */
        /* <DEDUP_REMOVED lines=12> */
.L_x_6:
[----:B------:R-:W-:Y:S05]  /*07f0*/  @!P1 BRA `(.L_x_5) ;  /* 0x0000000000889947 */ /* 0x000fea0003800000 */
[----:B------:R-:W-:Y:S02]  /*0800*/  ISETP.GE.U32.AND P0, PT, R32, 0x4, PT ;  /* 0x000000042000780c */ /* 0x000fe40003f06070 */
[----:B------:R-:W-:-:S04]  /*0810*/  LOP3.LUT R8, R7, 0x3, RZ, 0xc0, !PT ;  /* 0x0000000307087812 */ /* 0x000fc800078ec0ff */
[----:B------:R-:W-:-:S07]  /*0820*/  ISETP.NE.AND P1, PT, R8, RZ, PT ;  /* 0x000000ff0800720c */ /* 0x000fce0003f25270 */
[----:B------:R-:W-:Y:S06]  /*0830*/  @!P0 BRA `(.L_x_8) ;  /* 0x0000000000308947 */ /* 0x000fec0003800000 */
[----:B0-2---:R-:W0:Y:S01]  /*0840*/  LDC.64 R2, c[0x0][0x3b8] ;  /* 0x0000ee00ff027b82 */ /* 0x005e220000000a00 */
[C---:B-1-3--:R-:W-:Y:S01]  /*0850*/  IMAD R15, R4.reuse, R22, R11 ;  /* 0x00000016040f7224 */ /* 0x04afe200078e020b */
[----:B------:R-:W-:Y:S01]  /*0860*/  IADD3 R4, PT, PT, R4, 0x4, RZ ;  /* 0x0000000404047810 */ /* 0x000fe20007ffe0ff */
[----:B------:R-:W-:Y:S02]  /*0870*/  IMAD.MOV.U32 R21, RZ, RZ, 0x7fffffff ;  /* 0x7fffffffff157424 */ /* 0x000fe400078e00ff */
        /* <DEDUP_REMOVED lines=8> */
.L_x_8:
[----:B------:R-:W-:Y:S05]  /*0900*/  @!P1 BRA `(.L_x_5) ;  /* 0x0000000000449947 */ /* 0x000fea0003800000 */
[----:B------:R-:W-:Y:S02]  /*0910*/  LOP3.LUT R7, R7, 0x1, RZ, 0xc0, !PT ;  /* 0x0000000107077812 */ /* 0x000fe400078ec0ff */
[----:B------:R-:W-:Y:S02]  /*0920*/  ISETP.NE.AND P0, PT, R8, 0x1, PT ;  /* 0x000000010800780c */ /* 0x000fe40003f05270 */
[----:B------:R-:W-:-:S13]  /*0930*/  ISETP.NE.U32.AND P1, PT, R7, 0x1, PT ;  /* 0x000000010700780c */ /* 0x000fda0003f25070 */
[----:B0-2-4-:R-:W0:Y:S01]  /*0940*/  @!P1 LDC.64 R2, c[0x0][0x3b8] ;  /* 0x0000ee00ff029b82 */ /* 0x015e220000000a00 */
[----:B------:R-:W-:Y:S05]  /*0950*/  @!P0 BRA `(.L_x_9) ;  /* 0x0000000000208947 */ /* 0x000fea0003800000 */
[----:B-1-3--:R-:W1:Y:S01]  /*0960*/  LDC.64 R14, c[0x0][0x3b8] ;  /* 0x0000ee00ff0e7b82 */ /* 0x00ae620000000a00 */
[C---:B------:R-:W-:Y:S02]  /*0970*/  IMAD R7, R4.reuse, R22, R11 ;  /* 0x0000001604077224 */ /* 0x040fe400078e020b */
[----:B------:R-:W-:Y:S02]  /*0980*/  VIADD R4, R4, 0x2 ;  /* 0x0000000204047836 */ /* 0x000fe40000000000 */
[----:B-1----:R-:W-:-:S04]  /*0990*/  IMAD.WIDE R14, R7, 0x4, R14 ;  /* 0x00000004070e7825 */ /* 0x002fc800078e020e */
[----:B------:R-:W-:Y:S02]  /*09a0*/  IMAD.MOV.U32 R7, RZ, RZ, 0x7fffffff ;  /* 0x7fffffffff077424 */ /* 0x000fe400078e00ff */
[----:B------:R-:W-:-:S03]  /*09b0*/  IMAD.WIDE R16, R22, 0x4, R14 ;  /* 0x0000000416107825 */ /* 0x000fc600078e020e */
[----:B------:R2:W-:Y:S04]  /*09c0*/  STG.E desc[UR6][R14.64], R7 ;  /* 0x000000070e007986 */ /* 0x0005e8000c101906 */
[----:B------:R2:W-:Y:S02]  /*09d0*/  STG.E desc[UR6][R16.64], R7 ;  /* 0x0000000710007986 */ /* 0x0005e4000c101906 */
.L_x_9:
[----:B--2---:R-:W-:Y:S01]  /*09e0*/  @!P1 IMAD R7, R4, R22, R11 ;  /* 0x0000001604079224 */ /* 0x004fe200078e020b */
[----:B-1-3--:R-:W-:-:S03]  /*09f0*/  @!P1 MOV R15, 0x7fffffff ;  /* 0x7fffffff000f9802 */ /* 0x00afc60000000f00 */
[----:B0-----:R-:W-:-:S05]  /*0a00*/  @!P1 IMAD.WIDE R2, R7, 0x4, R2 ;  /* 0x0000000407029825 */ /* 0x001fca00078e0202 */
[----:B------:R0:W-:Y:S02]  /*0a10*/  @!P1 STG.E desc[UR6][R2.64], R15 ;  /* 0x0000000f02009986 */ /* 0x0001e4000c101906 */
.L_x_5:
[----:B------:R-:W-:-:S13]  /*0a20*/  ISETP.GT.AND P0, PT, R5, R0, PT ;  /* 0x000000000500720c */ /* 0x000fda0003f04270 */
[----:B------:R-:W-:Y:S05]  /*0a30*/  @P0 EXIT ;  /* 0x000000000000094d */ /* 0x000fea0003800000 */
[----:B01-34-:R-:W0:Y:S01]  /*0a40*/  LDC R14, c[0x0][0x398] ;  /* 0x0000e600ff0e7b82 */ /* 0x01be220000000800 */
[-CC-:B--2---:R-:W-:Y:S01]  /*0a50*/  IMAD R15, R10, R22.reuse, R11.reuse ;  /* 0x000000160a0f7224 */ /* 0x184fe200078e020b */
[----:B------:R-:W-:Y:S01]  /*0a60*/  CS2R R20, SRZ ;  /* 0x0000000000147805 */ /* 0x000fe2000001ff00 */
[----:B------:R-:W-:Y:S02]  /*0a70*/  IMAD R22, R12, R22, R11 ;  /* 0x000000160c167224 */ /* 0x000fe400078e020b */
[----:B------:R-:W-:-:S03]  /*0a80*/  IMAD.MOV.U32 R23, RZ, RZ, RZ ;  /* 0x000000ffff177224 */ /* 0x000fc600078e00ff */
[----:B------:R-:W1:Y:S08]  /*0a90*/  LDC.64 R18, c[0x0][0x380] ;  /* 0x0000e000ff127b82 */ /* 0x000e700000000a00 */
[----:B------:R-:W2:Y:S02]  /*0aa0*/  LDC.64 R16, c[0x0][0x388] ;  /* 0x0000e200ff107b82 */ /* 0x000ea40000000a00 */
.L_x_13:
[----:B--2---:R-:W-:-:S04]  /*0ab0*/  IMAD.WIDE R28, R22, 0x4, R16 ;  /* 0x00000004161c7825 */ /* 0x004fc800078e0210 */
[--C-:B-1----:R-:W-:Y:S02]  /*0ac0*/  IMAD.WIDE R2, R22, 0x4, R18.reuse ;  /* 0x0000000416027825 */ /* 0x102fe400078e0212 */
[----:B------:R-:W2:Y:S02]  /*0ad0*/  LDG.E.CONSTANT R28, desc[UR6][R28.64] ;  /* 0x000000061c1c7981 */ /* 0x000ea4000c1e9900 */
[C---:B------:R-:W-:Y:S02]  /*0ae0*/  IMAD.WIDE R26, R15.reuse, 0x4, R18 ;  /* 0x000000040f1a7825 */ /* 0x040fe400078e0212 */
[----:B------:R-:W3:Y:S02]  /*0af0*/  LDG.E.CONSTANT R3, desc[UR6][R2.64] ;  /* 0x0000000602037981 */ /* 0x000ee4000c1e9900 */
[----:B------:R-:W-:Y:S02]  /*0b00*/  IMAD.WIDE R24, R15, 0x4, R16 ;  /* 0x000000040f187825 */ /* 0x000fe400078e0210 */
[----:B------:R-:W4:Y:S04]  /*0b10*/  LDG.E.CONSTANT R0, desc[UR6][R26.64] ;  /* 0x000000061a007981 */ /* 0x000f28000c1e9900 */
[----:B------:R-:W5:Y:S01]  /*0b20*/  LDG.E.CONSTANT R24, desc[UR6][R24.64] ;  /* 0x0000000618187981 */ /* 0x000f62000c1e9900 */
[----:B------:R-:W-:Y:S01]  /*0b30*/  IMAD.MOV.U32 R4, RZ, RZ, 0x7fffffff ;  /* 0x7fffffffff047424 */ /* 0x000fe200078e00ff */
[----:B--2---:R-:W-:-:S04]  /*0b40*/  FSETP.NAN.AND P0, PT, |R28|, |R28|, PT ;  /* 0x4000001c1c00720b */ /* 0x004fc80003f08200 */
[----:B---3--:R-:W-:-:S04]  /*0b50*/  FSETP.NAN.OR P0, PT, |R3|, |R3|, P0 ;  /* 0x400000030300720b */ /* 0x008fc80000708600 */
[----:B----4-:R-:W-:-:S04]  /*0b60*/  FSETP.NAN.OR P0, PT, |R0|, |R0|, P0 ;  /* 0x400000000000720b */ /* 0x010fc80000708600 */
[----:B-----5:R-:W-:-:S04]  /*0b70*/  FSETP.NUM.AND P0, PT, |R24|, |R24|, !P0 ;  /* 0x400000181800720b */ /* 0x020fc80004707200 */
[----:B------:R-:W-:-:S04]  /*0b80*/  FSETP.EQ.OR P0, PT, R28, RZ, !P0 ;  /* 0x000000ff1c00720b */ /* 0x000fc80004702400 */
[----:B------:R-:W-:-:S13]  /*0b90*/  FSETP.EQ.OR P0, PT, R24, RZ, P0 ;  /* 0x000000ff1800720b */ /* 0x000fda0000702400 */
[----:B------:R-:W-:Y:S05]  /*0ba0*/  @P0 BRA `(.L_x_10) ;  /* 0x0000000400340947 */ /* 0x000fea0003800000 */
[----:B------:R-:W1:Y:S08]  /*0bb0*/  MUFU.RCP R2, R28 ;  /* 0x0000001c00027308 */ /* 0x000e700000001000 */
[----:B------:R-:W2:Y:S01]  /*0bc0*/  FCHK P0, R3, R28 ;  /* 0x0000001c03007302 */ /* 0x000ea20000000000 */
[----:B-1----:R-:W-:-:S04]  /*0bd0*/  FFMA R7, -R28, R2, 1 ;  /* 0x3f8000001c077423 */ /* 0x002fc80000000102 */
[----:B------:R-:W-:-:S04]  /*0be0*/  FFMA R2, R2, R7, R2 ;  /* 0x0000000702027223 */ /* 0x000fc80000000002 */
[----:B------:R-:W-:-:S04]  /*0bf0*/  FFMA R7, R3, R2, RZ ;  /* 0x0000000203077223 */ /* 0x000fc800000000ff */
[----:B------:R-:W-:-:S04]  /*0c00*/  FFMA R4, -R28, R7, R3 ;  /* 0x000000071c047223 */ /* 0x000fc80000000103 */
[----:B------:R-:W-:Y:S01]  /*0c10*/  FFMA R2, R2, R4, R7 ;  /* 0x0000000402027223 */ /* 0x000fe20000000007 */
[----:B--2---:R-:W-:Y:S06]  /*0c20*/  @!P0 BRA `(.L_x_11) ;  /* 0x00000000000c8947 */ /* 0x004fec0003800000 */
[----:B------:R-:W-:Y:S02]  /*0c30*/  MOV R2, R28 ;  /* 0x0000001c00027202 */ /* 0x000fe40000000f00 */
[----:B------:R-:W-:-:S07]  /*0c40*/  MOV R4, 0xc60 ;  /* 0x00000c6000047802 */ /* 0x000fce0000000f00 */
[----:B0-----:R-:W-:Y:S05]  /*0c50*/  CALL.REL.NOINC `($__internal_1_$__cuda_sm3x_div_rn_noftz_f32_slowpath) ;  /* 0x0000002000f87944 */ /* 0x001fea0003c00000 */
.L_x_11:
[C---:B------:R-:W-:Y:S01]  /*0c60*/  FSETP.GEU.AND P0, PT, R2.reuse, 1.175494350822287508e-38, PT ;  /* 0x008000000200780b */ /* 0x040fe20003f0e000 */
[----:B------:R-:W-:Y:S01]  /*0c70*/  HFMA2 R25, -RZ, RZ, 1.5048828125, 33.21875 ;  /* 0x3e055027ff197431 */ /* 0x000fe200000001ff */
[----:B------:R-:W1:Y:S08]  /*0c80*/  MUFU.RCP R27, R24 ;  /* 0x00000018001b7308 */ /* 0x000e700000001000 */
[----:B------:R-:W2:Y:S03]  /*0c90*/  FCHK P1, R0, R24 ;  /* 0x0000001800007302 */ /* 0x000ea60000020000 */
[----:B------:R-:W-:-:S04]  /*0ca0*/  @!P0 FMUL R2, R2, 8388608 ;  /* 0x4b00000002028820 */ /* 0x000fc80000400000 */
[C---:B------:R-:W-:Y:S01]  /*0cb0*/  VIADD R3, R2.reuse, 0xc0d55555 ;  /* 0xc0d5555502037836 */ /* 0x040fe20000000000 */
[----:B------:R-:W-:Y:S01]  /*0cc0*/  FSETP.NEU.AND P2, PT, R2, RZ, PT ;  /* 0x000000ff0200720b */ /* 0x000fe20003f4d000 */
[----:B-1----:R-:W-:-:S03]  /*0cd0*/  FFMA R26, -R24, R27, 1 ;  /* 0x3f800000181a7423 */ /* 0x002fc6000000011b */
[----:B------:R-:W-:Y:S01]  /*0ce0*/  LOP3.LUT R7, R3, 0xff800000, RZ, 0xc0, !PT ;  /* 0xff80000003077812 */ /* 0x000fe200078ec0ff */
[----:B------:R-:W-:-:S03]  /*0cf0*/  FFMA R27, R27, R26, R27 ;  /* 0x0000001a1b1b7223 */ /* 0x000fc6000000001b */
[----:B------:R-:W-:Y:S01]  /*0d00*/  I2FP.F32.S32 R4, R7 ;  /* 0x0000000700047245 */ /* 0x000fe20000201400 */
[----:B------:R-:W-:Y:S02]  /*0d10*/  IMAD.IADD R3, R2, 0x1, -R7 ;  /* 0x0000000102037824 */ /* 0x000fe400078e0a07 */
[----:B------:R-:W-:Y:S02]  /*0d20*/  IMAD.MOV.U32 R7, RZ, RZ, 0x7f800000 ;  /* 0x7f800000ff077424 */ /* 0x000fe400078e00ff */
[----:B------:R-:W-:-:S04]  /*0d30*/  FADD R8, R3, -1 ;  /* 0xbf80000003087421 */ /* 0x000fc80000000000 */
[----:B------:R-:W-:-:S04]  /*0d40*/  FFMA R3, R8, -R25, 0.14084610342979431152 ;  /* 0x3e1039f608037423 */ /* 0x000fc80000000819 */
[----:B------:R-:W-:-:S04]  /*0d50*/  FFMA R3, R8, R3, -0.12148627638816833496 ;  /* 0xbdf8cdcc08037423 */ /* 0x000fc80000000003 */
[----:B------:R-:W-:-:S04]  /*0d60*/  FFMA R3, R8, R3, 0.13980610668659210205 ;  /* 0x3e0f295508037423 */ /* 0x000fc80000000003 */
[----:B------:R-:W-:-:S04]  /*0d70*/  FFMA R3, R8, R3, -0.16684235632419586182 ;  /* 0xbe2ad8b908037423 */ /* 0x000fc80000000003 */
[----:B------:R-:W-:-:S04]  /*0d80*/  FFMA R3, R8, R3, 0.20012299716472625732 ;  /* 0x3e4ced0b08037423 */ /* 0x000fc80000000003 */
[----:B------:R-:W-:-:S04]  /*0d90*/  FFMA R3, R8, R3, -0.24999669194221496582 ;  /* 0xbe7fff2208037423 */ /* 0x000fc80000000003 */
[----:B------:R-:W-:-:S04]  /*0da0*/  FFMA R3, R8, R3, 0.33333182334899902344 ;  /* 0x3eaaaa7808037423 */ /* 0x000fc80000000003 */
[----:B------:R-:W-:Y:S01]  /*0db0*/  FFMA R25, R8, R3, -0.5 ;  /* 0xbf00000008197423 */ /* 0x000fe20000000003 */
[----:B------:R-:W-:Y:S02]  /*0dc0*/  FSEL R3, RZ, -23, P0 ;  /* 0xc1b80000ff037808 */ /* 0x000fe40000000000 */
[----:B------:R-:W-:Y:S01]  /*0dd0*/  ISETP.GT.U32.AND P0, PT, R2, 0x7f7fffff, PT ;  /* 0x7f7fffff0200780c */ /* 0x000fe20003f04070 */
[----:B------:R-:W-:Y:S02]  /*0de0*/  FMUL R25, R8, R25 ;  /* 0x0000001908197220 */ /* 0x000fe40000400000 */
[----:B------:R-:W-:Y:S01]  /*0df0*/  FFMA R3, R4, 1.1920928955078125e-07, R3 ;  /* 0x3400000004037823 */ /* 0x000fe20000000003 */
[----:B------:R-:W-:Y:S01]  /*0e00*/  FFMA R4, R0, R27, RZ ;  /* 0x0000001b00047223 */ /* 0x000fe200000000ff */
[----:B------:R-:W-:-:S04]  /*0e10*/  FFMA R8, R8, R25, R8 ;  /* 0x0000001908087223 */ /* 0x000fc80000000008 */
[----:B------:R-:W-:-:S04]  /*0e20*/  FFMA R25, R3, 0.69314718246459960938, R8 ;  /* 0x3f31721803197823 */ /* 0x000fc80000000008 */
[----:B------:R-:W-:Y:S01]  /*0e30*/  @P0 FFMA R25, R2, R7, +INF ;  /* 0x7f80000002190423 */ /* 0x000fe20000000007 */
[----:B------:R-:W-:-:S04]  /*0e40*/  FFMA R2, -R24, R4, R0 ;  /* 0x0000000418027223 */ /* 0x000fc80000000100 */
[----:B------:R-:W-:Y:S01]  /*0e50*/  FFMA R2, R27, R2, R4 ;  /* 0x000000021b027223 */ /* 0x000fe20000000004 */
[----:B------:R-:W-:Y:S01]  /*0e60*/  FSEL R25, R25, -INF , P2 ;  /* 0xff80000019197808 */ /* 0x000fe20001000000 */
[----:B--2---:R-:W-:Y:S06]  /*0e70*/  @!P1 BRA `(.L_x_12) ;  /* 0x0000000000109947 */ /* 0x004fec0003800000 */
[----:B------:R-:W-:Y:S01]  /*0e80*/  IMAD.MOV.U32 R3, RZ, RZ, R0 ;  /* 0x000000ffff037224 */ /* 0x000fe200078e0000 */
[----:B------:R-:W-:Y:S02]  /*0e90*/  MOV R2, R24 ;  /* 0x0000001800027202 */ /* 0x000fe40000000f00 */
[----:B------:R-:W-:-:S07]  /*0ea0*/  MOV R4, 0xec0 ;  /* 0x00000ec000047802 */ /* 0x000fce0000000f00 */
[----:B0-----:R-:W-:Y:S05]  /*0eb0*/  CALL.REL.NOINC `($__internal_1_$__cuda_sm3x_div_rn_noftz_f32_slowpath) ;  /* 0x0000002000607944 */ /* 0x001fea0003c00000 */
.L_x_12:
[----:B------:R-:W-:Y:S02]  /*0ec0*/  IMAD.MOV.U32 R0, RZ, RZ, R2 ;  /* 0x000000ffff007224 */ /* 0x000fe400078e0002 */
[----:B------:R-:W-:-:S03]  /*0ed0*/  IMAD.MOV.U32 R7, RZ, RZ, 0x3e055027 ;  /* 0x3e055027ff077424 */ /* 0x000fc600078e00ff */
[----:B------:R-:W-:-:S13]  /*0ee0*/  FSETP.GEU.AND P0, PT, R0, 1.175494350822287508e-38, PT ;  /* 0x008000000000780b */ /* 0x000fda0003f0e000 */
[----:B------:R-:W-:-:S04]  /*0ef0*/  @!P0 FMUL R0, R0, 8388608 ;  /* 0x4b00000000008820 */ /* 0x000fc80000400000 */
[----:B------:R-:W-:-:S05]  /*0f00*/  VIADD R2, R0, 0xc0d55555 ;  /* 0xc0d5555500027836 */ /* 0x000fca0000000000 */
[----:B------:R-:W-:-:S04]  /*0f10*/  LOP3.LUT R3, R2, 0xff800000, RZ, 0xc0, !PT ;  /* 0xff80000002037812 */ /* 0x000fc800078ec0ff */
[-C--:B------:R-:W-:Y:S02]  /*0f20*/  IADD3 R2, PT, PT, R0, -R3.reuse, RZ ;  /* 0x8000000300027210 */ /* 0x080fe40007ffe0ff */
[----:B------:R-:W-:-:S03]  /*0f30*/  I2FP.F32.S32 R3, R3 ;  /* 0x0000000300037245 */ /* 0x000fc60000201400 */
[----:B------:R-:W-:Y:S01]  /*0f40*/  FADD R4, R2, -1 ;  /* 0xbf80000002047421 */ /* 0x000fe20000000000 */
[----:B------:R-:W-:Y:S02]  /*0f50*/  FSEL R2, RZ, -23, P0 ;  /* 0xc1b80000ff027808 */ /* 0x000fe40000000000 */
[----:B------:R-:W-:Y:S01]  /*0f60*/  ISETP.GT.U32.AND P0, PT, R0, 0x7f7fffff, PT ;  /* 0x7f7fffff0000780c */ /* 0x000fe20003f04070 */
[C---:B------:R-:W-:Y:S02]  /*0f70*/  FFMA R7, R4.reuse, -R7, 0.14084610342979431152 ;  /* 0x3e1039f604077423 */ /* 0x040fe40000000807 */
[----:B------:R-:W-:Y:S01]  /*0f80*/  FFMA R2, R3, 1.1920928955078125e-07, R2 ;  /* 0x3400000003027823 */ /* 0x000fe20000000002 */
[----:B------:R-:W-:Y:S02]  /*0f90*/  IMAD.MOV.U32 R3, RZ, RZ, 0x7f800000 ;  /* 0x7f800000ff037424 */ /* 0x000fe400078e00ff */
[----:B------:R-:W-:-:S04]  /*0fa0*/  FFMA R7, R4, R7, -0.12148627638816833496 ;  /* 0xbdf8cdcc04077423 */ /* 0x000fc80000000007 */
[----:B------:R-:W-:-:S04]  /*0fb0*/  FFMA R7, R4, R7, 0.13980610668659210205 ;  /* 0x3e0f295504077423 */ /* 0x000fc80000000007 */
[----:B------:R-:W-:-:S04]  /*0fc0*/  FFMA R7, R4, R7, -0.16684235632419586182 ;  /* 0xbe2ad8b904077423 */ /* 0x000fc80000000007 */
[----:B------:R-:W-:-:S04]  /*0fd0*/  FFMA R7, R4, R7, 0.20012299716472625732 ;  /* 0x3e4ced0b04077423 */ /* 0x000fc80000000007 */
[----:B------:R-:W-:-:S04]  /*0fe0*/  FFMA R7, R4, R7, -0.24999669194221496582 ;  /* 0xbe7fff2204077423 */ /* 0x000fc80000000007 */
[----:B------:R-:W-:-:S04]  /*0ff0*/  FFMA R7, R4, R7, 0.33333182334899902344 ;  /* 0x3eaaaa7804077423 */ /* 0x000fc80000000007 */
[----:B------:R-:W-:-:S04]  /*1000*/  FFMA R7, R4, R7, -0.5 ;  /* 0xbf00000004077423 */ /* 0x000fc80000000007 */
[----:B------:R-:W-:-:S04]  /*1010*/  FMUL R7, R4, R7 ;  /* 0x0000000704077220 */ /* 0x000fc80000400000 */
[----:B------:R-:W-:-:S04]  /*1020*/  FFMA R7, R4, R7, R4 ;  /* 0x0000000704077223 */ /* 0x000fc80000000004 */
[----:B------:R-:W-:Y:S01]  /*1030*/  FFMA R2, R2, 0.69314718246459960938, R7 ;  /* 0x3f31721802027823 */ /* 0x000fe20000000007 */
[C---:B------:R-:W-:Y:S01]  /*1040*/  @P0 FFMA R2, R0.reuse, R3, +INF ;  /* 0x7f80000000020423 */ /* 0x040fe20000000003 */
[----:B------:R-:W-:-:S04]  /*1050*/  FSETP.NEU.AND P0, PT, R0, RZ, PT ;  /* 0x000000ff0000720b */ /* 0x000fc80003f0d000 */
[----:B------:R-:W-:-:S05]  /*1060*/  FSEL R2, R2, -INF , P0 ;  /* 0xff80000002027808 */ /* 0x000fca0000000000 */
[----:B------:R-:W-:-:S07]  /*1070*/  FADD R4, R25, -R2 ;  /* 0x8000000219047221 */ /* 0x000fce0000000000 */
.L_x_10:
[----:B------:R-:W1:Y:S01]  /*1080*/  F2F.F64.F32 R2, R4 ;  /* 0x0000000400027310 */ /* 0x000e620000201800 */
[----:B------:R-:W-:Y:S01]  /*1090*/  IADD3 R12, PT, PT, R12, 0x1, RZ ;  /* 0x000000010c0c7810 */ /* 0x000fe20007ffe0ff */
[----:B------:R-:W-:Y:S01]  /*10a0*/  VIADD R0, R23, 0x1 ;  /* 0x0000000117007836 */ /* 0x000fe20000000000 */
[----:B------:R-:W-:Y:S01]  /*10b0*/  FSETP.NAN.AND P0, PT, |R4|, |R4|, PT ;  /* 0x400000040400720b */ /* 0x000fe20003f08200 */
[----:B0-----:R-:W-:Y:S01]  /*10c0*/  IMAD.IADD R22, R22, 0x1, R14 ;  /* 0x0000000116167824 */ /* 0x001fe200078e020e */
[----:B------:R-:W-:Y:S02]  /*10d0*/  ISETP.GE.AND P1, PT, R12, R5, PT ;  /* 0x000000050c00720c */ /* 0x000fe40003f26270 */
[----:B------:R-:W-:Y:S01]  /*10e0*/  IADD3 R15, PT, PT, R15, R14, RZ ;  /* 0x0000000e0f0f7210 */ /* 0x000fe20007ffe0ff */
[----:B-1----:R-:W-:-:S08]  /*10f0*/  DADD R2, R2, R20 ;  /* 0x0000000002027229 */ /* 0x002fd00000000014 */
[----:B------:R-:W-:-:S04]  /*1100*/  @P0 IMAD.MOV R0, RZ, RZ, R23 ;  /* 0x000000ffff000224 */ /* 0x000fc800078e0217 */
[----:B------:R-:W-:Y:S01]  /*1110*/  IMAD.MOV.U32 R23, RZ, RZ, R0 ;  /* 0x000000ffff177224 */ /* 0x000fe200078e0000 */
[----:B------:R-:W-:Y:S02]  /*1120*/  FSEL R20, R2, R20, !P0 ;  /* 0x0000001402147208 */ /* 0x000fe40004000000 */
[----:B------:R-:W-:Y:S01]  /*1130*/  FSEL R21, R3, R21, !P0 ;  /* 0x0000001503157208 */ /* 0x000fe20004000000 */
[----:B------:R-:W-:Y:S06]  /*1140*/  @!P1 BRA `(.L_x_13) ;  /* 0xfffffff800589947 */ /* 0x000fec000383ffff */
[----:B------:R-:W-:-:S13]  /*1150*/  ISETP.NE.AND P0, PT, R23, RZ, PT ;  /* 0x000000ff1700720c */ /* 0x000fda0003f05270 */
[----:B------:R-:W-:Y:S05]  /*1160*/  @P0 BRA `(.L_x_14) ;  /* 0x00000008004c0947 */ /* 0x000fea0003800000 */
[----:B------:R-:W0:Y:S02]  /*1170*/  LDC R0, c[0x0][0x39c] ;  /* 0x0000e700ff007b82 */ /* 0x000e240000000800 */
[----:B0-----:R-:W-:Y:S01]  /*1180*/  IADD3 R2, PT, PT, -R5, R0, RZ ;  /* 0x0000000005027210 */ /* 0x001fe20007ffe1ff */
[----:B------:R-:W-:-:S03]  /*1190*/  VIADD R4, R0, 0x1 ;  /* 0x0000000100047836 */ /* 0x000fc60000000000 */
[----:B------:R-:W-:Y:S01]  /*11a0*/  ISETP.GE.U32.AND P0, PT, R2, 0x7, PT ;  /* 0x000000070200780c */ /* 0x000fe20003f06070 */
[----:B------:R-:W-:-:S05]  /*11b0*/  IMAD.IADD R7, R4, 0x1, -R5 ;  /* 0x0000000104077824 */ /* 0x000fca00078e0a05 */
[----:B------:R-:W-:-:S07]  /*11c0*/  LOP3.LUT R30, R7, 0x7, RZ, 0xc0, !PT ;  /* 0x00000007071e7812 */ /* 0x000fce00078ec0ff */
[----:B------:R-:W-:Y:S05]  /*11d0*/  @!P0 BRA `(.L_x_15) ;  /* 0x00000000006c8947 */ /* 0x000fea0003800000 */
[----:B------:R-:W0:Y:S01]  /*11e0*/  LDC.64 R2, c[0x0][0x3b0] ;  /* 0x0000ec00ff027b82 */ /* 0x000e220000000a00 */
[----:B------:R-:W-:Y:S01]  /*11f0*/  LOP3.LUT R8, R7, 0xfffffff8, RZ, 0xc0, !PT ;  /* 0xfffffff807087812 */ /* 0x000fe200078ec0ff */
[----:B------:R-:W-:-:S03]  /*1200*/  IMAD R15, R9, R14, R11 ;  /* 0x0000000e090f7224 */ /* 0x000fc600078e020b */
[----:B------:R-:W-:-:S07]  /*1210*/  IADD3 R12, PT, PT, -R8, RZ, RZ ;  /* 0x000000ff080c7210 */ /* 0x000fce0007ffe1ff */
.L_x_16:
[----:B01----:R-:W-:Y:S01]  /*1220*/  IMAD.WIDE R22, R15, 0x4, R2 ;  /* 0x000000040f167825 */ /* 0x003fe200078e0202 */
[----:B------:R-:W-:-:S03]  /*1230*/  IADD3 R5, PT, PT, R5, 0x8, RZ ;  /* 0x0000000805057810 */ /* 0x000fc60007ffe0ff */
[----:B------:R-:W-:Y:S02]  /*1240*/  IMAD.MOV.U32 R31, RZ, RZ, 0x7fffffff ;  /* 0x7fffffffff1f7424 */ /* 0x000fe400078e00ff */
[----:B------:R-:W-:-:S03]  /*1250*/  IMAD.WIDE R24, R14, 0x4, R22 ;  /* 0x000000040e187825 */ /* 0x000fc600078e0216 */
[----:B------:R1:W-:Y:S01]  /*1260*/  STG.E desc[UR6][R22.64], R31 ;  /* 0x0000001f16007986 */ /* 0x0003e2000c101906 */
        /* <DEDUP_REMOVED lines=17> */
[----:B-1----:R-:W-:-:S07]  /*1380*/  IADD3 R9, PT, PT, R5, -0x1, RZ ;  /* 0xffffffff05097810 */ /* 0x002fce0007ffe0ff */
.L_x_15:
[----:B------:R-:W-:-:S13]  /*1390*/  ISETP.NE.AND P0, PT, R30, RZ, PT ;  /* 0x000000ff1e00720c */ /* 0x000fda0003f05270 */
[----:B------:R-:W-:Y:S05]  /*13a0*/  @!P0 BRA `(.L_x_17) ;  /* 0x0000000000888947 */ /* 0x000fea0003800000 */
[----:B------:R-:W-:Y:S02]  /*13b0*/  ISETP.GE.U32.AND P0, PT, R30, 0x4, PT ;  /* 0x000000041e00780c */ /* 0x000fe40003f06070 */
[----:B------:R-:W-:-:S04]  /*13c0*/  LOP3.LUT R8, R7, 0x3, RZ, 0xc0, !PT ;  /* 0x0000000307087812 */ /* 0x000fc800078ec0ff */
[----:B------:R-:W-:-:S07]  /*13d0*/  ISETP.NE.AND P1, PT, R8, RZ, PT ;  /* 0x000000ff0800720c */ /* 0x000fce0003f25270 */
[----:B------:R-:W-:Y:S06]  /*13e0*/  @!P0 BRA `(.L_x_18) ;  /* 0x0000000000308947 */ /* 0x000fec0003800000 */
[----:B------:R-:W0:Y:S01]  /*13f0*/  LDC.64 R2, c[0x0][0x3b0] ;  /* 0x0000ec00ff027b82 */ /* 0x000e220000000a00 */
[C---:B------:R-:W-:Y:S01]  /*1400*/  IMAD R5, R9.reuse, R14, R11 ;  /* 0x0000000e09057224 */ /* 0x040fe200078e020b */
[----:B------:R-:W-:-:S03]  /*1410*/  IADD3 R9, PT, PT, R9, 0x4, RZ ;  /* 0x0000000409097810 */ /* 0x000fc60007ffe0ff */
[----:B0-----:R-:W-:-:S04]  /*1420*/  IMAD.WIDE R2, R5, 0x4, R2 ;  /* 0x0000000405027825 */ /* 0x001fc800078e0202 */
[----:B------:R-:W-:Y:S02]  /*1430*/  IMAD.MOV.U32 R5, RZ, RZ, 0x7fffffff ;  /* 0x7fffffffff057424 */ /* 0x000fe400078e00ff */
[----:B------:R-:W-:-:S03]  /*1440*/  IMAD.WIDE R16, R14, 0x4, R2 ;  /* 0x000000040e107825 */ /* 0x000fc600078e0202 */
[----:B------:R0:W-:Y:S01]  /*1450*/  STG.E desc[UR6][R2.64], R5 ;  /* 0x0000000502007986 */ /* 0x0001e2000c101906 */
[----:B------:R-:W-:-:S03]  /*1460*/  IMAD.WIDE R18, R14, 0x4, R16 ;  /* 0x000000040e127825 */ /* 0x000fc600078e0210 */
[----:B------:R0:W-:Y:S04]  /*1470*/  STG.E desc[UR6][R16.64], R5 ;  /* 0x0000000510007986 */ /* 0x0001e8000c101906 */
[----:B------:R0:W-:Y:S01]  /*1480*/  STG.E desc[UR6][R18.64], R5 ;  /* 0x0000000512007986 */ /* 0x0001e2000c101906 */
[----:B------:R-:W-:-:S05]  /*1490*/  IMAD.WIDE R20, R14, 0x4, R18 ;  /* 0x000000040e147825 */ /* 0x000fca00078e0212 */
[----:B------:R0:W-:Y:S02]  /*14a0*/  STG.E desc[UR6][R20.64], R5 ;  /* 0x0000000514007986 */ /* 0x0001e4000c101906 */
.L_x_18:
[----:B------:R-:W-:Y:S05]  /*14b0*/  @!P1 BRA `(.L_x_17) ;  /* 0x0000000000449947 */ /* 0x000fea0003800000 */
[----:B------:R-:W-:Y:S02]  /*14c0*/  LOP3.LUT R7, R7, 0x1, RZ, 0xc0, !PT ;  /* 0x0000000107077812 */ /* 0x000fe400078ec0ff */
[----:B------:R-:W-:Y:S02]  /*14d0*/  ISETP.NE.AND P0, PT, R8, 0x1, PT ;  /* 0x000000010800780c */ /* 0x000fe40003f05270 */
[----:B------:R-:W-:-:S13]  /*14e0*/  ISETP.NE.U32.AND P1, PT, R7, 0x1, PT ;  /* 0x000000010700780c */ /* 0x000fda0003f25070 */
[----:B0-----:R-:W0:Y:S01]  /*14f0*/  @!P1 LDC.64 R18, c[0x0][0x3b0] ;  /* 0x0000ec00ff129b82 */ /* 0x001e220000000a00 */
[----:B------:R-:W-:Y:S05]  /*1500*/  @!P0 BRA `(.L_x_19) ;  /* 0x0000000000208947 */ /* 0x000fea0003800000 */
[----:B------:R-:W1:Y:S01]  /*1510*/  LDC.64 R2, c[0x0][0x3b0] ;  /* 0x0000ec00ff027b82 */ /* 0x000e620000000a00 */
[C---:B------:R-:W-:Y:S01]  /*1520*/  IMAD R5, R9.reuse, R14, R11 ;  /* 0x0000000e09057224 */ /* 0x040fe200078e020b */
[----:B------:R-:W-:-:S03]  /*1530*/  IADD3 R9, PT, PT, R9, 0x2, RZ ;  /* 0x0000000209097810 */ /* 0x000fc60007ffe0ff */
[----:B-1----:R-:W-:-:S04]  /*1540*/  IMAD.WIDE R2, R5, 0x4, R2 ;  /* 0x0000000405027825 */ /* 0x002fc800078e0202 */
[----:B------:R-:W-:Y:S02]  /*1550*/  IMAD.MOV.U32 R5, RZ, RZ, 0x7fffffff ;  /* 0x7fffffffff057424 */ /* 0x000fe400078e00ff */
[----:B------:R-:W-:-:S03]  /*1560*/  IMAD.WIDE R16, R14, 0x4, R2 ;  /* 0x000000040e107825 */ /* 0x000fc600078e0202 */
[----:B------:R1:W-:Y:S04]  /*1570*/  STG.E desc[UR6][R2.64], R5 ;  /* 0x0000000502007986 */ /* 0x0003e8000c101906 */
[----:B------:R1:W-:Y:S02]  /*1580*/  STG.E desc[UR6][R16.64], R5 ;  /* 0x0000000510007986 */ /* 0x0003e4000c101906 */
.L_x_19:
[----:B-1----:R-:W-:Y:S02]  /*1590*/  @!P1 IMAD R3, R9, R14, R11 ;  /* 0x0000000e09039224 */ /* 0x002fe400078e020b */
[----:B------:R-:W-:Y:S02]  /*15a0*/  @!P1 IMAD.MOV.U32 R5, RZ, RZ, 0x7fffffff ;  /* 0x7fffffffff059424 */ /* 0x000fe400078e00ff */
[----:B0-----:R-:W-:-:S05]  /*15b0*/  @!P1 IMAD.WIDE R2, R3, 0x4, R18 ;  /* 0x0000000403029825 */ /* 0x001fca00078e0212 */
[----:B------:R1:W-:Y:S02]  /*15c0*/  @!P1 STG.E desc[UR6][R2.64], R5 ;  /* 0x0000000502009986 */ /* 0x0003e4000c101906 */
.L_x_17:
[----:B------:R-:W-:-:S13]  /*15d0*/  ISETP.GT.AND P0, PT, R13, R0, PT ;  /* 0x000000000d00720c */ /* 0x000fda0003f04270 */
[----:B------:R-:W-:Y:S05]  /*15e0*/  @P0 EXIT ;  /* 0x000000000000094d */ /* 0x000fea0003800000 */
[----:B01----:R-:W0:Y:S08]  /*15f0*/  LDC R3, c[0x0][0x3a8] ;  /* 0x0000ea00ff037b82 */ /* 0x003e300000000800 */
[----:B------:R-:W0:Y:S02]  /*1600*/  LDC.64 R8, c[0x0][0x3a0] ;  /* 0x0000e800ff087b82 */ /* 0x000e240000000a00 */
[----:B0-----:R-:W-:-:S04]  /*1610*/  IADD3 R3, PT, PT, R9, R10, R3 ;  /* 0x0000000a09037210 */ /* 0x001fc80007ffe003 */
[----:B------:R-:W-:-:S04]  /*1620*/  IADD3 R5, PT, PT, R3, R8, RZ ;  /* 0x0000000803057210 */ /* 0x000fc80007ffe0ff */
[----:B------:R-:W-:Y:S01]  /*1630*/  IADD3 R0, PT, PT, -R5, 0x2, R0 ;  /* 0x0000000205007810 */ /* 0x000fe20007ffe100 */
[----:B------:R-:W-:-:S03]  /*1640*/  IMAD.IADD R4, R4, 0x1, -R5 ;  /* 0x0000000104047824 */ /* 0x000fc600078e0a05 */
[----:B------:R-:W-:Y:S02]  /*1650*/  LOP3.LUT R26, R0, 0x7, RZ, 0xc0, !PT ;  /* 0x00000007001a7812 */ /* 0x000fe400078ec0ff */
[----:B------:R-:W-:-:S13]  /*1660*/  ISETP.GE.U32.AND P0, PT, R4, 0x7, PT ;  /* 0x000000070400780c */ /* 0x000fda0003f06070 */
[----:B------:R-:W-:Y:S05]  /*1670*/  @!P0 BRA `(.L_x_20) ;  /* 0x0000000000708947 */ /* 0x000fea0003800000 */
[----:B------:R-:W0:Y:S01]  /*1680*/  LDC.64 R2, c[0x0][0x3b8] ;  /* 0x0000ee00ff027b82 */ /* 0x000e220000000a00 */
[----:B------:R-:W-:Y:S01]  /*1690*/  LOP3.LUT R4, R0, 0xfffffff8, RZ, 0xc0, !PT ;  /* 0xfffffff800047812 */ /* 0x000fe200078ec0ff */
[----:B------:R-:W-:Y:S01]  /*16a0*/  IMAD R15, R6, R14, R11 ;  /* 0x0000000e060f7224 */ /* 0x000fe200078e020b */
[----:B------:R-:W-:-:S03]  /*16b0*/  MOV R10, R5 ;  /* 0x00000005000a7202 */ /* 0x000fc60000000f00 */
[----:B------:R-:W-:-:S07]  /*16c0*/  IMAD.MOV R24, RZ, RZ, -R4 ;  /* 0x000000ffff187224 */ /* 0x000fce00078e0a04 */
.L_x_21:
[----:B01----:R-:W-:Y:S01]  /*16d0*/  IMAD.WIDE R4, R15, 0x4, R2 ;  /* 0x000000040f047825 */ /* 0x003fe200078e0202 */
[----:B------:R-:W-:Y:S02]  /*16e0*/  MOV R25, 0x7fffffff ;  /* 0x7fffffff00197802 */ /* 0x000fe40000000f00 */
[----:B------:R-:W-:Y:S01]  /*16f0*/  IADD3 R10, PT, PT, R10, 0x8, RZ ;  /* 0x000000080a0a7810 */ /* 0x000fe20007ffe0ff */
        /* <DEDUP_REMOVED lines=20> */
.L_x_20:
[----:B------:R-:W-:-:S13]  /*1840*/  ISETP.NE.AND P0, PT, R26, RZ, PT ;  /* 0x000000ff1a00720c */ /* 0x000fda0003f05270 */
[----:B------:R-:W-:Y:S05]  /*1850*/  @!P0 EXIT ;  /* 0x000000000000894d */ /* 0x000fea0003800000 */
[----:B------:R-:W-:Y:S02]  /*1860*/  ISETP.GE.U32.AND P0, PT, R26, 0x4, PT ;  /* 0x000000041a00780c */ /* 0x000fe40003f06070 */
[----:B------:R-:W-:-:S04]  /*1870*/  LOP3.LUT R10, R0, 0x3, RZ, 0xc0, !PT ;  /* 0x00000003000a7812 */ /* 0x000fc800078ec0ff */
[----:B------:R-:W-:-:S07]  /*1880*/  ISETP.NE.AND P1, PT, R10, RZ, PT ;  /* 0x000000ff0a00720c */ /* 0x000fce0003f25270 */
[----:B------:R-:W-:Y:S06]  /*1890*/  @!P0 BRA `(.L_x_22) ;  /* 0x0000000000308947 */ /* 0x000fec0003800000 */
[----:B------:R-:W0:Y:S01]  /*18a0*/  LDC.64 R2, c[0x0][0x3b8] ;  /* 0x0000ee00ff027b82 */ /* 0x000e220000000a00 */
[C---:B------:R-:W-:Y:S01]  /*18b0*/  IMAD R5, R6.reuse, R14, R11 ;  /* 0x0000000e06057224 */ /* 0x040fe200078e020b */
        /* <DEDUP_REMOVED lines=10> */
.L_x_22:
[----:B------:R-:W-:Y:S05]  /*1960*/  @!P1 EXIT ;  /* 0x000000000000994d */ /* 0x000fea0003800000 */
[----:B------:R-:W-:Y:S02]  /*1970*/  ISETP.NE.AND P0, PT, R10, 0x1, PT ;  /* 0x000000010a00780c */ /* 0x000fe40003f05270 */
[----:B------:R-:W-:-:S04]  /*1980*/  LOP3.LUT R0, R0, 0x1, RZ, 0xc0, !PT ;  /* 0x0000000100007812 */ /* 0x000fc800078ec0ff */
[----:B------:R-:W-:-:S07]  /*1990*/  ISETP.NE.U32.AND P1, PT, R0, 0x1, PT ;  /* 0x000000010000780c */ /* 0x000fce0003f25070 */
[----:B------:R-:W-:Y:S06]  /*19a0*/  @!P0 BRA `(.L_x_23) ;  /* 0x0000000000208947 */ /* 0x000fec0003800000 */
[----:B0-----:R-:W0:Y:S01]  /*19b0*/  LDC.64 R2, c[0x0][0x3b8] ;  /* 0x0000ee00ff027b82 */ /* 0x001e220000000a00 */
[C---:B------:R-:W-:Y:S01]  /*19c0*/  IMAD R5, R6.reuse, R14, R11 ;  /* 0x0000000e06057224 */ /* 0x040fe200078e020b */
[----:B------:R-:W-:Y:S01]  /*19d0*/  IADD3 R6, PT, PT, R6, 0x2, RZ ;  /* 0x0000000206067810 */ /* 0x000fe20007ffe0ff */
[----:B------:R-:W-:Y:S02]  /*19e0*/  IMAD.MOV.U32 R7, RZ, RZ, 0x7fffffff ;  /* 0x7fffffffff077424 */ /* 0x000fe400078e00ff */
[----:B0-----:R-:W-:-:S05]  /*19f0*/  IMAD.WIDE R2, R5, 0x4, R2 ;  /* 0x0000000405027825 */ /* 0x001fca00078e0202 */
[----:B------:R1:W-:Y:S01]  /*1a00*/  STG.E desc[UR6][R2.64], R7 ;  /* 0x0000000702007986 */ /* 0x0003e2000c101906 */
[----:B------:R-:W-:-:S05]  /*1a10*/  IMAD.WIDE R4, R14, 0x4, R2 ;  /* 0x000000040e047825 */ /* 0x000fca00078e0202 */
[----:B------:R1:W-:Y:S02]  /*1a20*/  STG.E desc[UR6][R4.64], R7 ;  /* 0x0000000704007986 */ /* 0x0003e4000c101906 */
.L_x_23:
[----:B------:R-:W-:Y:S05]  /*1a30*/  @P1 EXIT ;  /* 0x000000000000194d */ /* 0x000fea0003800000 */
[----:B01----:R-:W0:Y:S01]  /*1a40*/  LDC.64 R2, c[0x0][0x3b8] ;  /* 0x0000ee00ff027b82 */ /* 0x003e220000000a00 */
[----:B------:R-:W-:Y:S02]  /*1a50*/  IMAD R11, R6, R14, R11 ;  /* 0x0000000e060b7224 */ /* 0x000fe400078e020b */
[----:B------:R-:W-:Y:S02]  /*1a60*/  IMAD.MOV.U32 R5, RZ, RZ, 0x7fffffff ;  /* 0x7fffffffff057424 */ /* 0x000fe400078e00ff */
[----:B0-----:R-:W-:-:S05]  /*1a70*/  IMAD.WIDE R2, R11, 0x4, R2 ;  /* 0x000000040b027825 */ /* 0x001fca00078e0202 */
[----:B------:R-:W-:Y:S01]  /*1a80*/  STG.E desc[UR6][R2.64], R5 ;  /* 0x0000000502007986 */ /* 0x000fe2000c101906 */
[----:B------:R-:W-:Y:S05]  /*1a90*/  EXIT ;  /* 0x000000000000794d */ /* 0x000fea0003800000 */
.L_x_14:
[----:B------:R-:W0:Y:S01]  /*1aa0*/  I2F.F64.U32 R30, R23 ;  /* 0x00000017001e7312 */ /* 0x000e220000201800 */
[----:B------:R-:W-:Y:S01]  /*1ab0*/  HFMA2 R2, -RZ, RZ, 0, 5.9604644775390625e-08 ;  /* 0x00000001ff027431 */ /* 0x000fe200000001ff */
[----:B------:R-:W-:-:S06]  /*1ac0*/  FSETP.GEU.AND P1, PT, |R21|, 6.5827683646048100446e-37, PT ;  /* 0x036000001500780b */ /* 0x000fcc0003f2e200 */
[----:B0-----:R-:W0:Y:S02]  /*1ad0*/  MUFU.RCP64H R3, R31 ;  /* 0x0000001f00037308 */ /* 0x001e240000001800 */
[----:B0-----:R-:W-:-:S08]  /*1ae0*/  DFMA R14, -R30, R2, 1 ;  /* 0x3ff000001e0e742b */ /* 0x001fd00000000102 */
[----:B------:R-:W-:-:S08]  /*1af0*/  DFMA R14, R14, R14, R14 ;  /* 0x0000000e0e0e722b */ /* 0x000fd0000000000e */
[----:B------:R-:W-:-:S08]  /*1b00*/  DFMA R14, R2, R14, R2 ;  /* 0x0000000e020e722b */ /* 0x000fd00000000002 */
[----:B------:R-:W-:-:S08]  /*1b10*/  DFMA R2, -R30, R14, 1 ;  /* 0x3ff000001e02742b */ /* 0x000fd0000000010e */
[----:B------:R-:W-:-:S08]  /*1b20*/  DFMA R2, R14, R2, R14 ;  /* 0x000000020e02722b */ /* 0x000fd0000000000e */
[----:B------:R-:W-:-:S08]  /*1b30*/  DMUL R14, R20, R2 ;  /* 0x00000002140e7228 */ /* 0x000fd00000000000 */
[----:B------:R-:W-:-:S08]  /*1b40*/  DFMA R16, -R30, R14, R20 ;  /* 0x0000000e1e10722b */ /* 0x000fd00000000114 */
[----:B------:R-:W-:-:S10]  /*1b50*/  DFMA R2, R2, R16, R14 ;  /* 0x000000100202722b */ /* 0x000fd4000000000e */
[----:B------:R-:W-:-:S05]  /*1b60*/  FFMA R0, RZ, R31, R3 ;  /* 0x0000001fff007223 */ /* 0x000fca0000000003 */
[----:B------:R-:W-:-:S13]  /*1b70*/  FSETP.GT.AND P0, PT, |R0|, 1.469367938527859385e-39, PT ;  /* 0x001000000000780b */ /* 0x000fda0003f04200 */
[----:B------:R-:W-:Y:S05]  /*1b80*/  @P0 BRA P1, `(.L_x_24) ;  /* 0x00000000001c0947 */ /* 0x000fea0000800000 */
[----:B------:R-:W-:Y:S01]  /*1b90*/  IMAD.MOV.U32 R4, RZ, RZ, R20 ;  /* 0x000000ffff047224 */ /* 0x000fe200078e0014 */
[----:B------:R-:W-:Y:S01]  /*1ba0*/  MOV R8, R21 ;  /* 0x0000001500087202 */ /* 0x000fe20000000f00 */
[----:B------:R-:W-:Y:S01]  /*1bb0*/  IMAD.MOV.U32 R7, RZ, RZ, R31 ;  /* 0x000000ffff077224 */ /* 0x000fe200078e001f */
[----:B------:R-:W-:-:S07]  /*1bc0*/  MOV R0, 0x1be0 ;  /* 0x00001be000007802 */ /* 0x000fce0000000f00 */
[----:B------:R-:W-:Y:S05]  /*1bd0*/  CALL.REL.NOINC `($__internal_0_$__cuda_sm20_div_rn_f64_full) ;  /* 0x0000000c00a47944 */ /* 0x000fea0003c00000 */
[----:B------:R-:W-:Y:S01]  /*1be0*/  MOV R2, R32 ;  /* 0x0000002000027202 */ /* 0x000fe20000000f00 */
[----:B------:R-:W-:-:S07]  /*1bf0*/  IMAD.MOV.U32 R3, RZ, RZ, R33 ;  /* 0x000000ffff037224 */ /* 0x000fce00078e0021 */
.L_x_24:
[----:B------:R-:W-:Y:S01]  /*1c00*/  ISETP.NE.AND P0, PT, R13, R5, PT ;  /* 0x000000050d00720c */ /* 0x000fe20003f05270 */
[----:B------:R-:W0:Y:S01]  /*1c10*/  LDC R18, c[0x0][0x398] ;  /* 0x0000e600ff127b82 */ /* 0x000e220000000800 */
[----:B------:R-:W1:Y:S01]  /*1c20*/  LDCU UR4, c[0x0][0x39c] ;  /* 0x00007380ff0477ac */ /* 0x000e620008000800 */
[----:B------:R-:W-:-:S06]  /*1c30*/  DMUL R12, R2, 100 ;  /* 0x40590000020c7828 */ /* 0x000fcc0000000000 */
[----:B------:R-:W2:Y:S01]  /*1c40*/  LDC.64 R14, c[0x0][0x3b0] ;  /* 0x0000ec00ff0e7b82 */ /* 0x000ea20000000a00 */
[----:B------:R-:W3:Y:S07]  /*1c50*/  F2F.F32.F64 R3, R12 ;  /* 0x0000000c00037310 */ /* 0x000eee0000301000 */
[----:B------:R-:W4:Y:S01]  /*1c60*/  @!P0 LDC.64 R16, c[0x0][0x3b8] ;  /* 0x0000ee00ff108b82 */ /* 0x000f220000000a00 */
[----:B-1----:R-:W-:Y:S01]  /*1c70*/  ISETP.GE.AND P1, PT, R5, UR4, PT ;  /* 0x0000000405007c0c */ /* 0x002fe2000bf26270 */
[----:B0-----:R-:W-:-:S02]  /*1c80*/  IMAD R9, R9, R18, R11 ;  /* 0x0000001209097224 */ /* 0x001fc400078e020b */
[----:B------:R-:W-:Y:S02]  /*1c90*/  @!P0 IMAD R7, R6, R18, R11 ;  /* 0x0000001206078224 */ /* 0x000fe400078e020b */
[----:B--2---:R-:W-:-:S05]  /*1ca0*/  IMAD.WIDE R14, R9, 0x4, R14 ;  /* 0x00000004090e7825 */ /* 0x004fca00078e020e */
[----:B---3--:R0:W-:Y:S01]  /*1cb0*/  STG.E desc[UR6][R14.64], R3 ;  /* 0x000000030e007986 */ /* 0x0081e2000c101906 */
[----:B----4-:R-:W-:-:S05]  /*1cc0*/  @!P0 IMAD.WIDE R16, R7, 0x4, R16 ;  /* 0x0000000407108825 */ /* 0x010fca00078e0210 */
[----:B------:R0:W-:Y:S01]  /*1cd0*/  @!P0 STG.E desc[UR6][R16.64], R3 ;  /* 0x0000000310008986 */ /* 0x0001e2000c101906 */
[----:B------:R-:W-:Y:S05]  /*1ce0*/  @P1 EXIT ;  /* 0x000000000000194d */ /* 0x000fea0003800000 */
[----:B------:R-:W1:Y:S01]  /*1cf0*/  LDCU UR4, c[0x0][0x3a8] ;  /* 0x00007500ff0477ac */ /* 0x000e620008000800 */
[----:B------:R-:W-:Y:S02]  /*1d00*/  MOV R2, 0x1 ;  /* 0x0000000100027802 */ /* 0x000fe40000000f00 */
[----:B------:R-:W-:Y:S02]  /*1d10*/  CS2R R20, SRZ ;  /* 0x0000000000147805 */ /* 0x000fe4000001ff00 */
[----:B------:R-:W-:Y:S01]  /*1d20*/  @!P0 IMAD.MOV.U32 R20, RZ, RZ, R12 ;  /* 0x000000ffff148224 */ /* 0x000fe200078e000c */
[----:B------:R-:W-:Y:S01]  /*1d30*/  @!P0 MOV R21, R13 ;  /* 0x0000000d00158202 */ /* 0x000fe20000000f00 */
[----:B-1----:R-:W-:Y:S02]  /*1d40*/  UIADD3 UR5, UPT, UPT, UR4, 0x1, URZ ;  /* 0x0000000104057890 */ /* 0x002fe4000fffe0ff */
[----:B------:R-:W-:-:S07]  /*1d50*/  UIADD3 UR4, UPT, UPT, -UR4, URZ, URZ ;  /* 0x000000ff04047290 */ /* 0x000fce000fffe1ff */
[----:B------:R-:W0:Y:S02]  /*1d60*/  I2F.F64.U32 R30, UR5 ;  /* 0x00000005001e7d12 */ /* 0x000e240008201800 */
[----:B------:R-:W1:Y:S06]  /*1d70*/  LDCU UR5, c[0x0][0x3a4] ;  /* 0x00007480ff0577ac */ /* 0x000e6c0008000800 */
[----:B0-----:R-:W0:Y:S02]  /*1d80*/  MUFU.RCP64H R3, R31 ;  /* 0x0000001f00037308 */ /* 0x001e240000001800 */
[----:B0-----:R-:W-:-:S08]  /*1d90*/  DFMA R8, -R30, R2, 1 ;  /* 0x3ff000001e08742b */ /* 0x001fd00000000102 */
[----:B------:R-:W-:-:S08]  /*1da0*/  DFMA R8, R8, R8, R8 ;  /* 0x000000080808722b */ /* 0x000fd00000000008 */
[----:B------:R-:W-:-:S08]  /*1db0*/  DFMA R8, R2, R8, R2 ;  /* 0x000000080208722b */ /* 0x000fd00000000002 */
[----:B------:R-:W-:-:S08]  /*1dc0*/  DFMA R2, -R30, R8, 1 ;  /* 0x3ff000001e02742b */ /* 0x000fd00000000108 */
[----:B------:R-:W-:-:S08]  /*1dd0*/  DFMA R2, R8, R2, R8 ;  /* 0x000000020802722b */ /* 0x000fd00000000008 */
[----:B------:R-:W-:-:S08]  /*1de0*/  DMUL R16, R2, 2 ;  /* 0x4000000002107828 */ /* 0x000fd00000000000 */
[----:B------:R-:W-:-:S08]  /*1df0*/  DFMA R8, -R30, R16, 2 ;  /* 0x400000001e08742b */ /* 0x000fd00000000110 */
[----:B------:R-:W-:Y:S01]  /*1e00*/  DFMA R16, R2, R8, R16 ;  /* 0x000000080210722b */ /* 0x000fe20000000010 */
[----:B------:R-:W-:Y:S01]  /*1e10*/  IMAD.MOV.U32 R2, RZ, RZ, 0x1 ;  /* 0x00000001ff027424 */ /* 0x000fe200078e00ff */
[----:B------:R-:W-:-:S04]  /*1e20*/  PRMT R9, RZ, 0x7610, R9 ;  /* 0x00007610ff097816 */ /* 0x000fc80000000009 */
[----:B------:R-:W-:-:S04]  /*1e30*/  @!P0 PRMT R9, R2, 0x7610, R9 ;  /* 0x0000761002098816 */ /* 0x000fc80000000009 */
[----:B------:R-:W-:-:S05]  /*1e40*/  FFMA R0, RZ, R31, R17 ;  /* 0x0000001fff007223 */ /* 0x000fca0000000011 */
[----:B------:R-:W-:Y:S02]  /*1e50*/  FSETP.GT.AND P1, PT, |R0|, 1.469367938527859385e-39, PT ;  /* 0x001000000000780b */ /* 0x000fe40003f24200 */
[----:B-1----:R-:W-:Y:S01]  /*1e60*/  IADD3 R0, PT, PT, R10, UR5, RZ ;  /* 0x000000050a007c10 */ /* 0x002fe2000fffe0ff */
[----:B------:R-:W-:-:S04]  /*1e70*/  IMAD R10, R5, R18, R11 ;  /* 0x00000012050a7224 */ /* 0x000fc800078e020b */
[----:B------:R-:W-:-:S06]  /*1e80*/  IMAD R18, R0, R18, R11 ;  /* 0x0000001200127224 */ /* 0x000fcc00078e020b */
[----:B------:R-:W-:Y:S05]  /*1e90*/  @P1 BRA `(.L_x_25) ;  /* 0x00000000001c1947 */ /* 0x000fea0003800000 */
[----:B------:R-:W-:Y:S01]  /*1ea0*/  IMAD.MOV.U32 R7, RZ, RZ, R31 ;  /* 0x000000ffff077224 */ /* 0x000fe200078e001f */
[----:B------:R-:W-:Y:S01]  /*1eb0*/  MOV R4, RZ ;  /* 0x000000ff00047202 */ /* 0x000fe20000000f00 */
[----:B------:R-:W-:Y:S01]  /*1ec0*/  IMAD.MOV.U32 R8, RZ, RZ, 0x40000000 ;  /* 0x40000000ff087424 */ /* 0x000fe200078e00ff */
[----:B------:R-:W-:-:S07]  /*1ed0*/  MOV R0, 0x1ef0 ;  /* 0x00001ef000007802 */ /* 0x000fce0000000f00 */
[----:B------:R-:W-:Y:S05]  /*1ee0*/  CALL.REL.NOINC `($__internal_0_$__cuda_sm20_div_rn_f64_full) ;  /* 0x0000000800e07944 */ /* 0x000fea0003c00000 */
[----:B------:R-:W-:Y:S01]  /*1ef0*/  MOV R16, R32 ;  /* 0x0000002000107202 */ /* 0x000fe20000000f00 */
[----:B------:R-:W-:-:S07]  /*1f00*/  IMAD.MOV.U32 R17, RZ, RZ, R33 ;  /* 0x000000ffff117224 */ /* 0x000fce00078e0021 */
.L_x_25:
[----:B------:R-:W0:Y:S01]  /*1f10*/  LDCU UR5, c[0x0][0x3a4] ;  /* 0x00007480ff0577ac */ /* 0x000e220008000800 */
[----:B------:R-:W-:Y:S01]  /*1f20*/  MOV R2, 0x1 ;  /* 0x0000000100027802 */ /* 0x000fe20000000f00 */
[----:B0-----:R-:W-:-:S09]  /*1f30*/  UIADD3 UR5, UPT, UPT, UR5, 0x1, URZ ;  /* 0x0000000105057890 */ /* 0x001fd2000fffe0ff */
[----:B------:R-:W0:Y:S08]  /*1f40*/  I2F.F64.U32 R30, UR5 ;  /* 0x00000005001e7d12 */ /* 0x000e300008201800 */
        /* <DEDUP_REMOVED lines=8> */
[----:B------:R-:W-:-:S10]  /*1fd0*/  DFMA R24, R2, R14, R24 ;  /* 0x0000000e0218722b */ /* 0x000fd40000000018 */
[----:B------:R-:W-:-:S05]  /*1fe0*/  FFMA R0, RZ, R31, R25 ;  /* 0x0000001fff007223 */ /* 0x000fca0000000019 */
[----:B------:R-:W-:-:S13]  /*1ff0*/  FSETP.GT.AND P0, PT, |R0|, 1.469367938527859385e-39, PT ;  /* 0x001000000000780b */ /* 0x000fda0003f04200 */
        /* <DEDUP_REMOVED lines=8> */
.L_x_26:
[----:B------:R-:W-:Y:S01]  /*2080*/  MOV R11, 0x1 ;  /* 0x00000001000b7802 */ /* 0x000fe20000000f00 */
[----:B------:R-:W-:Y:S01]  /*2090*/  IMAD.MOV.U32 R22, RZ, RZ, R12 ;  /* 0x000000ffff167224 */ /* 0x000fe200078e000c */
[----:B------:R-:W-:-:S07]  /*20a0*/  MOV R23, R13 ;  /* 0x0000000d00177202 */ /* 0x000fce0000000f00 */
.L_x_33:
[----:B------:R-:W0:Y:S08]  /*20b0*/  LDC.64 R14, c[0x0][0x388] ;  /* 0x0000e200ff0e7b82 */ /* 0x000e300000000a00 */
[----:B------:R-:W1:Y:S01]  /*20c0*/  LDC.64 R30, c[0x0][0x380] ;  /* 0x0000e000ff1e7b82 */ /* 0x000e620000000a00 */
[----:B0-----:R-:W-:-:S05]  /*20d0*/  IMAD.WIDE R28, R10, 0x4, R14 ;  /* 0x000000040a1c7825 */ /* 0x001fca00078e020e */
[----:B------:R-:W2:Y:S01]  /*20e0*/  LDG.E.CONSTANT R2, desc[UR6][R28.64] ;  /* 0x000000061c027981 */ /* 0x000ea2000c1e9900 */
[----:B-1----:R-:W-:-:S04]  /*20f0*/  IMAD.WIDE R26, R10, 0x4, R30 ;  /* 0x000000040a1a7825 */ /* 0x002fc800078e021e */
[C---:B------:R-:W-:Y:S01]  /*2100*/  IMAD.WIDE R30, R18.reuse, 0x4, R30 ;  /* 0x00000004121e7825 */ /* 0x040fe200078e021e */
[----:B------:R-:W3:Y:S03]  /*2110*/  LDG.E.CONSTANT R3, desc[UR6][R26.64] ;  /* 0x000000061a037981 */ /* 0x000ee6000c1e9900 */
[----:B------:R-:W-:Y:S01]  /*2120*/  IMAD.WIDE R14, R18, 0x4, R14 ;  /* 0x00000004120e7825 */ /* 0x000fe200078e020e */
[----:B------:R-:W4:Y:S05]  /*2130*/  LDG.E.CONSTANT R0, desc[UR6][R30.64] ;  /* 0x000000061e007981 */ /* 0x000f2a000c1e9900 */
        /* <DEDUP_REMOVED lines=9> */
[----:B------:R-:W0:Y:S08]  /*21d0*/  MUFU.RCP R7, R2 ;  /* 0x0000000200077308 */ /* 0x000e300000001000 */
[----:B------:R-:W1:Y:S01]  /*21e0*/  FCHK P0, R3, R2 ;  /* 0x0000000203007302 */ /* 0x000e620000000000 */
[----:B0-----:R-:W-:-:S04]  /*21f0*/  FFMA R4, -R2, R7, 1 ;  /* 0x3f80000002047423 */ /* 0x001fc80000000107 */
[----:B------:R-:W-:-:S04]  /*2200*/  FFMA R4, R7, R4, R7 ;  /* 0x0000000407047223 */ /* 0x000fc80000000007 */
[----:B------:R-:W-:-:S04]  /*2210*/  FFMA R7, R3, R4, RZ ;  /* 0x0000000403077223 */ /* 0x000fc800000000ff */
[----:B------:R-:W-:-:S04]  /*2220*/  FFMA R8, -R2, R7, R3 ;  /* 0x0000000702087223 */ /* 0x000fc80000000103 */
[----:B------:R-:W-:Y:S01]  /*2230*/  FFMA R4, R4, R8, R7 ;  /* 0x0000000804047223 */ /* 0x000fe20000000007 */
[----:B-1----:R-:W-:Y:S06]  /*2240*/  @!P0 BRA `(.L_x_28) ;  /* 0x00000000000c8947 */ /* 0x002fec0003800000 */
[----:B------:R-:W-:-:S07]  /*2250*/  MOV R4, 0x2270 ;  /* 0x0000227000047802 */ /* 0x000fce0000000f00 */
[----:B------:R-:W-:Y:S05]  /*2260*/  CALL.REL.NOINC `($__internal_1_$__cuda_sm3x_div_rn_noftz_f32_slowpath) ;  /* 0x0000000c00747944 */ /* 0x000fea0003c00000 */
[----:B------:R-:W-:-:S07]  /*2270*/  MOV R4, R2 ;  /* 0x0000000200047202 */ /* 0x000fce0000000f00 */
.L_x_28:
[----:B------:R-:W-:Y:S02]  /*2280*/  IMAD.MOV.U32 R2, RZ, RZ, R4 ;  /* 0x000000ffff027224 */ /* 0x000fe400078e0004 */
[----:B------:R-:W-:Y:S01]  /*2290*/  HFMA2 R15, -RZ, RZ, 1.5048828125, 33.21875 ;  /* 0x3e055027ff0f7431 */ /* 0x000fe200000001ff */
[----:B------:R-:W0:Y:S02]  /*22a0*/  MUFU.RCP R19, R14 ;  /* 0x0000000e00137308 */ /* 0x000e240000001000 */
[----:B------:R-:W-:-:S06]  /*22b0*/  FSETP.GEU.AND P0, PT, R2, 1.175494350822287508e-38, PT ;  /* 0x008000000200780b */ /* 0x000fcc0003f0e000 */
[----:B------:R-:W1:Y:S07]  /*22c0*/  FCHK P1, R0, R14 ;  /* 0x0000000e00007302 */ /* 0x000e6e0000020000 */
[----:B------:R-:W-:Y:S01]  /*22d0*/  @!P0 FMUL R2, R2, 8388608 ;  /* 0x4b00000002028820 */ /* 0x000fe20000400000 */
[----:B0-----:R-:W-:-:S04]  /*22e0*/  FFMA R26, -R14, R19, 1 ;  /* 0x3f8000000e1a7423 */ /* 0x001fc80000000113 */
[C---:B------:R-:W-:Y:S01]  /*22f0*/  IADD3 R3, PT, PT, R2.reuse, -0x3f2aaaab, RZ ;  /* 0xc0d5555502037810 */ /* 0x040fe20007ffe0ff */
[----:B------:R-:W-:Y:S01]  /*2300*/  FFMA R19, R19, R26, R19 ;  /* 0x0000001a13137223 */ /* 0x000fe20000000013 */
[----:B------:R-:W-:Y:S02]  /*2310*/  FSETP.NEU.AND P2, PT, R2, RZ, PT ;  /* 0x000000ff0200720b */ /* 0x000fe40003f4d000 */
[----:B------:R-:W-:-:S04]  /*2320*/  LOP3.LUT R7, R3, 0xff800000, RZ, 0xc0, !PT ;  /* 0xff80000003077812 */ /* 0x000fc800078ec0ff */
        /* <DEDUP_REMOVED lines=23> */
[----:B-1----:R-:W-:Y:S06]  /*24a0*/  @!P1 BRA `(.L_x_29) ;  /* 0x0000000000109947 */ /* 0x002fec0003800000 */
[----:B------:R-:W-:Y:S01]  /*24b0*/  MOV R3, R0 ;  /* 0x0000000000037202 */ /* 0x000fe20000000f00 */
[----:B------:R-:W-:Y:S01]  /*24c0*/  IMAD.MOV.U32 R2, RZ, RZ, R14 ;  /* 0x000000ffff027224 */ /* 0x000fe200078e000e */
[----:B------:R-:W-:-:S07]  /*24d0*/  MOV R4, 0x24f0 ;  /* 0x000024f000047802 */ /* 0x000fce0000000f00 */
[----:B------:R-:W-:Y:S05]  /*24e0*/  CALL.REL.NOINC `($__internal_1_$__cuda_sm3x_div_rn_noftz_f32_slowpath) ;  /* 0x0000000800d47944 */ /* 0x000fea0003c00000 */
.L_x_29:
[----:B------:R-:W-:Y:S01]  /*24f0*/  MOV R0, R2 ;  /* 0x0000000200007202 */ /* 0x000fe20000000f00 */
        /* <DEDUP_REMOVED lines=12> */
[----:B------:R-:W-:Y:S01]  /*25c0*/  MOV R3, 0x7f800000 ;  /* 0x7f80000000037802 */ /* 0x000fe20000000f00 */
        /* <DEDUP_REMOVED lines=14> */
.L_x_27:
[----:B------:R-:W-:Y:S01]  /*26b0*/  FSETP.NAN.AND P0, PT, |R4|, |R4|, PT ;  /* 0x400000040400720b */ /* 0x000fe20003f08200 */
[----:B------:R-:W0:Y:S08]  /*26c0*/  LDC.64 R14, c[0x0][0x3b0] ;  /* 0x0000ec00ff0e7b82 */ /* 0x000e300000000a00 */
[----:B------:R-:W1:Y:S04]  /*26d0*/  LDC.64 R34, c[0x0][0x3b8] ;  /* 0x0000ee00ff227b82 */ /* 0x000e680000000a00 */
[----:B------:R-:W2:Y:S02]  /*26e0*/  @!P0 F2F.F64.F32 R2, R4 ;  /* 0x0000000400028310 */ /* 0x000ea40000201800 */
[----:B--2---:R-:W-:-:S08]  /*26f0*/  @!P0 DFMA R2, R2, 100, -R22 ;  /* 0x405900000202882b */ /* 0x004fd00000000816 */
[----:B------:R-:W-:Y:S01]  /*2700*/  @!P0 DFMA R22, R2, R24, R22 ;  /* 0x000000180216822b */ /* 0x000fe20000000016 */
[----:B------:R-:W-:Y:S01]  /*2710*/  LOP3.LUT P0, RZ, R9, 0xff, RZ, 0xc0, !PT ;  /* 0x000000ff09ff7812 */ /* 0x000fe2000780c0ff */
[----:B0-----:R-:W-:-:S04]  /*2720*/  IMAD.WIDE R2, R10, 0x4, R14 ;  /* 0x000000040a027825 */ /* 0x001fc800078e020e */
[----:B------:R-:W0:Y:S02]  /*2730*/  F2F.F32.F64 R7, R22 ;  /* 0x0000001600077310 */ /* 0x000e240000301000 */
[----:B0-----:R0:W-:Y:S06]  /*2740*/  STG.E desc[UR6][R2.64], R7 ;  /* 0x0000000702007986 */ /* 0x0011ec000c101906 */
[----:B-1----:R-:W-:Y:S05]  /*2750*/  @P0 BRA `(.L_x_30) ;  /* 0x00000000008c0947 */ /* 0x002fea0003800000 */
[----:B------:R-:W-:-:S13]  /*2760*/  ISETP.GE.AND P0, PT, R5, R6, PT ;  /* 0x000000060500720c */ /* 0x000fda0003f06270 */
[----:B------:R-:W-:Y:S01]  /*2770*/  @!P0 DADD R12, R12, R22 ;  /* 0x000000000c0c8229 */ /* 0x000fe20000000016 */
[----:B------:R-:W-:Y:S01]  /*2780*/  @!P0 VIADD R11, R11, 0x1 ;  /* 0x000000010b0b8836 */ /* 0x000fe20000000000 */
[----:B------:R-:W-:Y:S01]  /*2790*/  @!P0 PRMT R9, RZ, 0x7610, R9 ;  /* 0x00007610ff098816 */ /* 0x000fe20000000009 */
[----:B------:R-:W-:Y:S08]  /*27a0*/  @!P0 BRA `(.L_x_31) ;  /* 0x0000000000908947 */ /* 0x000ff00003800000 */
[----:B------:R-:W-:Y:S01]  /*27b0*/  UISETP.NE.AND UP0, UPT, UR4, -0x2, UPT ;  /* 0xfffffffe0400788c */ /* 0x000fe2000bf05270 */
[----:B------:R-:W-:-:S08]  /*27c0*/  PRMT R9, RZ, 0x7610, R9 ;  /* 0x00007610ff097816 */ /* 0x000fd00000000009 */
[----:B------:R-:W-:Y:S05]  /*27d0*/  BRA.U UP0, `(.L_x_31) ;  /* 0x0000000100847547 */ /* 0x000fea000b800000 */
[----:B------:R-:W1:Y:S01]  /*27e0*/  I2F.F64 R30, R11 ;  /* 0x0000000b001e7312 */ /* 0x000e620000201c00 */
[----:B0-----:R-:W-:Y:S02]  /*27f0*/  MOV R2, 0x1 ;  /* 0x0000000100027802 */ /* 0x001fe40000000f00 */
[----:B------:R-:W-:-:S05]  /*2800*/  FSETP.GEU.AND P1, PT, |R13|, 6.5827683646048100446e-37, PT ;  /* 0x036000000d00780b */ /* 0x000fca0003f2e200 */
[----:B-1----:R-:W0:Y:S02]  /*2810*/  MUFU.RCP64H R3, R31 ;  /* 0x0000001f00037308 */ /* 0x002e240000001800 */
        /* <DEDUP_REMOVED lines=18> */
.L_x_32:
[----:B------:R-:W0:Y:S01]  /*2940*/  F2F.F32.F64 R3, R20 ;  /* 0x0000001400037310 */ /* 0x000e220000301000 */
[----:B------:R-:W-:Y:S01]  /*2950*/  IMAD.WIDE R34, R10, 0x4, R34 ;  /* 0x000000040a227825 */ /* 0x000fe200078e0222 */
[----:B------:R-:W-:-:S04]  /*2960*/  MOV R9, 0x1 ;  /* 0x0000000100097802 */ /* 0x000fc80000000f00 */
[----:B0-----:R1:W-:Y:S01]  /*2970*/  STG.E desc[UR6][R34.64], R3 ;  /* 0x0000000322007986 */ /* 0x0013e2000c101906 */
[----:B------:R-:W-:Y:S05]  /*2980*/  BRA `(.L_x_31) ;  /* 0x0000000000187947 */ /* 0x000fea0003800000 */
.L_x_30:
[----:B0-----:R-:W-:Y:S01]  /*2990*/  DADD R2, -R20, R22 ;  /* 0x0000000014027229 */ /* 0x001fe20000000116 */
[----:B------:R-:W-:-:S04]  /*29a0*/  IMAD.WIDE R34, R10, 0x4, R34 ;  /* 0x000000040a227825 */ /* 0x000fc800078e0222 */
[----:B------:R-:W-:-:S03]  /*29b0*/  IMAD.MOV.U32 R9, RZ, RZ, 0x1 ;  /* 0x00000001ff097424 */ /* 0x000fc600078e00ff */
[----:B------:R-:W-:-:S06]  /*29c0*/  DFMA R20, R2, R16, R20 ;  /* 0x000000100214722b */ /* 0x000fcc0000000014 */
[----:B------:R-:W0:Y:S02]  /*29d0*/  F2F.F32.F64 R3, R20 ;  /* 0x0000001400037310 */ /* 0x000e240000301000 */
[----:B0-----:R0:W-:Y:S03]  /*29e0*/  STG.E desc[UR6][R34.64], R3 ;  /* 0x0000000322007986 */ /* 0x0011e6000c101906 */
.L_x_31:
[----:B01----:R-:W0:Y:S01]  /*29f0*/  LDC.64 R2, c[0x0][0x398] ;  /* 0x0000e600ff027b82 */ /* 0x003e220000000a00 */
[----:B------:R-:W-:Y:S01]  /*2a00*/  IADD3 R5, PT, PT, R5, 0x1, RZ ;  /* 0x0000000105057810 */ /* 0x000fe20007ffe0ff */
[----:B------:R-:W-:-:S03]  /*2a10*/  UIADD3 UR4, UPT, UPT, UR4, 0x1, URZ ;  /* 0x0000000104047890 */ /* 0x000fc6000fffe0ff */
[----:B0-----:R-:W-:Y:S01]  /*2a20*/  ISETP.GE.AND P0, PT, R5, R3, PT ;  /* 0x000000030500720c */ /* 0x001fe20003f06270 */
[----:B------:R-:W-:Y:S01]  /*2a30*/  IMAD.IADD R18, R18, 0x1, R2 ;  /* 0x0000000112127824 */ /* 0x000fe200078e0202 */
[----:B------:R-:W-:-:S11]  /*2a40*/  IADD3 R10, PT, PT, R10, R2, RZ ;  /* 0x000000020a0a7210 */ /* 0x000fd60007ffe0ff */
[----:B------:R-:W-:Y:S05]  /*2a50*/  @!P0 BRA `(.L_x_33) ;  /* 0xfffffff400948947 */ /* 0x000fea000383ffff */
[----:B------:R-:W-:Y:S05]  /*2a60*/  EXIT ;  /* 0x000000000000794d */ /* 0x000fea0003800000 */
        .weak           $__internal_0_$__cuda_sm20_div_rn_f64_full
        .type           $__internal_0_$__cuda_sm20_div_rn_f64_full,@function
        .size           $__internal_0_$__cuda_sm20_div_rn_f64_full,($__internal_1_$__cuda_sm3x_div_rn_noftz_f32_slowpath - $__internal_0_$__cuda_sm20_div_rn_f64_full)
$__internal_0_$__cuda_sm20_div_rn_f64_full:
[C---:B------:R-:W-:Y:S01]  /*2a70*/  FSETP.GEU.AND P0, PT, |R7|.reuse, 1.469367938527859385e-39, PT ;  /* 0x001000000700780b */ /* 0x040fe20003f0e200 */
[----:B------:R-:W-:Y:S01]  /*2a80*/  IMAD.MOV.U32 R14, RZ, RZ, R30 ;  /* 0x000000ffff0e7224 */ /* 0x000fe200078e001e */
[----:B------:R-:W-:Y:S01]  /*2a90*/  MOV R15, R7 ;  /* 0x00000007000f7202 */ /* 0x000fe20000000f00 */
[----:B------:R-:W-:Y:S01]  /*2aa0*/  IMAD.MOV.U32 R2, RZ, RZ, 0x1 ;  /* 0x00000001ff027424 */ /* 0x000fe200078e00ff */
[C---:B------:R-:W-:Y:S02]  /*2ab0*/  LOP3.LUT R31, R7.reuse, 0x800fffff, RZ, 0xc0, !PT ;  /* 0x800fffff071f7812 */ /* 0x040fe400078ec0ff */
[----:B------:R-:W-:Y:S01]  /*2ac0*/  LOP3.LUT R19, R7, 0x7ff00000, RZ, 0xc0, !PT ;  /* 0x7ff0000007137812 */ /* 0x000fe200078ec0ff */
[----:B------:R-:W-:Y:S01]  /*2ad0*/  HFMA2 R7, -RZ, RZ, 0.0045166015625, 0 ;  /* 0x1ca00000ff077431 */ /* 0x000fe200000001ff */
[----:B------:R-:W-:-:S05]  /*2ae0*/  LOP3.LUT R31, R31, 0x3ff00000, RZ, 0xfc, !PT ;  /* 0x3ff000001f1f7812 */ /* 0x000fca00078efcff */
[----:B------:R-:W-:-:S06]  /*2af0*/  @!P0 DMUL R30, R14, 8.98846567431157953865e+307 ;  /* 0x7fe000000e1e8828 */ /* 0x000fcc0000000000 */
[----:B------:R-:W0:Y:S02]  /*2b00*/  MUFU.RCP64H R3, R31 ;  /* 0x0000001f00037308 */ /* 0x000e240000001800 */
[----:B0-----:R-:W-:-:S08]  /*2b10*/  DFMA R26, R2, -R30, 1 ;  /* 0x3ff00000021a742b */ /* 0x001fd0000000081e */
[----:B------:R-:W-:-:S08]  /*2b20*/  DFMA R26, R26, R26, R26 ;  /* 0x0000001a1a1a722b */ /* 0x000fd0000000001a */
[----:B------:R-:W-:Y:S01]  /*2b30*/  DFMA R26, R2, R26, R2 ;  /* 0x0000001a021a722b */ /* 0x000fe20000000002 */
[----:B------:R-:W-:Y:S01]  /*2b40*/  IMAD.MOV.U32 R3, RZ, RZ, R8 ;  /* 0x000000ffff037224 */ /* 0x000fe200078e0008 */
[----:B------:R-:W-:-:S04]  /*2b50*/  MOV R2, R4 ;  /* 0x0000000400027202 */ /* 0x000fc80000000f00 */
[----:B------:R-:W-:Y:S02]  /*2b60*/  LOP3.LUT R4, R3, 0x7ff00000, RZ, 0xc0, !PT ;  /* 0x7ff0000003047812 */ /* 0x000fe400078ec0ff */
[----:B------:R-:W-:Y:S01]  /*2b70*/  DFMA R36, R26, -R30, 1 ;  /* 0x3ff000001a24742b */ /* 0x000fe2000000081e */
[----:B------:R-:W-:Y:S02]  /*2b80*/  MOV R28, R2 ;  /* 0x00000002001c7202 */ /* 0x000fe40000000f00 */
[----:B------:R-:W-:Y:S01]  /*2b90*/  ISETP.GE.U32.AND P1, PT, R4, R19, PT ;  /* 0x000000130400720c */ /* 0x000fe20003f26070 */
[----:B------:R-:W-:-:S03]  /*2ba0*/  IMAD.MOV.U32 R8, RZ, RZ, R4 ;  /* 0x000000ffff087224 */ /* 0x000fc600078e0004 */
[----:B------:R-:W-:Y:S01]  /*2bb0*/  SEL R29, R7, 0x63400000, !P1 ;  /* 0x63400000071d7807 */ /* 0x000fe20004800000 */
[----:B------:R-:W-:Y:S01]  /*2bc0*/  DFMA R36, R26, R36, R26 ;  /* 0x000000241a24722b */ /* 0x000fe2000000001a */
[----:B------:R-:W-:Y:S02]  /*2bd0*/  FSETP.GEU.AND P1, PT, |R3|, 1.469367938527859385e-39, PT ;  /* 0x001000000300780b */ /* 0x000fe40003f2e200 */
[----:B------:R-:W-:-:S11]  /*2be0*/  LOP3.LUT R29, R29, 0x800fffff, R3, 0xf8, !PT ;  /* 0x800fffff1d1d7812 */ /* 0x000fd600078ef803 */
[----:B------:R-:W-:Y:S05]  /*2bf0*/  @P1 BRA `(.L_x_34) ;  /* 0x0000000000201947 */ /* 0x000fea0003800000 */
[----:B------:R-:W-:Y:S01]  /*2c00*/  LOP3.LUT R27, R15, 0x7ff00000, RZ, 0xc0, !PT ;  /* 0x7ff000000f1b7812 */ /* 0x000fe200078ec0ff */
[----:B------:R-:W-:-:S03]  /*2c10*/  IMAD.MOV.U32 R26, RZ, RZ, RZ ;  /* 0x000000ffff1a7224 */ /* 0x000fc600078e00ff */
[----:B------:R-:W-:-:S04]  /*2c20*/  ISETP.GE.U32.AND P1, PT, R4, R27, PT ;  /* 0x0000001b0400720c */ /* 0x000fc80003f26070 */
[----:B------:R-:W-:-:S04]  /*2c30*/  SEL R27, R7, 0x63400000, !P1 ;  /* 0x63400000071b7807 */ /* 0x000fc80004800000 */
[----:B------:R-:W-:-:S04]  /*2c40*/  LOP3.LUT R27, R27, 0x80000000, R3, 0xf8, !PT ;  /* 0x800000001b1b7812 */ /* 0x000fc800078ef803 */
[----:B------:R-:W-:-:S06]  /*2c50*/  LOP3.LUT R27, R27, 0x100000, RZ, 0xfc, !PT ;  /* 0x001000001b1b7812 */ /* 0x000fcc00078efcff */
[----:B------:R-:W-:-:S10]  /*2c60*/  DFMA R28, R28, 2, -R26 ;  /* 0x400000001c1c782b */ /* 0x000fd4000000081a */
[----:B------:R-:W-:-:S07]  /*2c70*/  LOP3.LUT R8, R29, 0x7ff00000, RZ, 0xc0, !PT ;  /* 0x7ff000001d087812 */ /* 0x000fce00078ec0ff */
.L_x_34:
[----:B------:R-:W-:Y:S01]  /*2c80*/  DMUL R32, R36, R28 ;  /* 0x0000001c24207228 */ /* 0x000fe20000000000 */
[----:B------:R-:W-:-:S07]  /*2c90*/  @!P0 LOP3.LUT R19, R31, 0x7ff00000, RZ, 0xc0, !PT ;  /* 0x7ff000001f138812 */ /* 0x000fce00078ec0ff */
[----:B------:R-:W-:-:S08]  /*2ca0*/  DFMA R26, R32, -R30, R28 ;  /* 0x8000001e201a722b */ /* 0x000fd0000000001c */
[----:B------:R-:W-:Y:S01]  /*2cb0*/  DFMA R26, R36, R26, R32 ;  /* 0x0000001a241a722b */ /* 0x000fe20000000020 */
[----:B------:R-:W-:Y:S01]  /*2cc0*/  IADD3 R32, PT, PT, R8, -0x1, RZ ;  /* 0xffffffff08207810 */ /* 0x000fe20007ffe0ff */
[----:B------:R-:W-:-:S03]  /*2cd0*/  VIADD R33, R19, 0xffffffff ;  /* 0xffffffff13217836 */ /* 0x000fc60000000000 */
[----:B------:R-:W-:-:S04]  /*2ce0*/  ISETP.GT.U32.AND P0, PT, R32, 0x7feffffe, PT ;  /* 0x7feffffe2000780c */ /* 0x000fc80003f04070 */
[----:B------:R-:W-:-:S13]  /*2cf0*/  ISETP.GT.U32.OR P0, PT, R33, 0x7feffffe, P0 ;  /* 0x7feffffe2100780c */ /* 0x000fda0000704470 */
[----:B------:R-:W-:Y:S05]  /*2d00*/  @P0 BRA `(.L_x_35) ;  /* 0x00000000006c0947 */ /* 0x000fea0003800000 */
[----:B------:R-:W-:-:S04]  /*2d10*/  LOP3.LUT R3, R15, 0x7ff00000, RZ, 0xc0, !PT ;  /* 0x7ff000000f037812 */ /* 0x000fc800078ec0ff */
[CC--:B------:R-:W-:Y:S02]  /*2d20*/  VIADDMNMX R2, R4.reuse, -R3.reuse, 0xb9600000, !PT ;  /* 0xb960000004027446 */ /* 0x0c0fe40007800903 */
[----:B------:R-:W-:Y:S02]  /*2d30*/  ISETP.GE.U32.AND P0, PT, R4, R3, PT ;  /* 0x000000030400720c */ /* 0x000fe40003f06070 */
[----:B------:R-:W-:Y:S02]  /*2d40*/  VIMNMX R2, PT, PT, R2, 0x46a00000, PT ;  /* 0x46a0000002027848 */ /* 0x000fe40003fe0100 */
[----:B------:R-:W-:-:S04]  /*2d50*/  SEL R7, R7, 0x63400000, !P0 ;  /* 0x6340000007077807 */ /* 0x000fc80004000000 */
[----:B------:R-:W-:Y:S02]  /*2d60*/  IADD3 R4, PT, PT, -R7, R2, RZ ;  /* 0x0000000207047210 */ /* 0x000fe40007ffe1ff */
[----:B------:R-:W-:-:S03]  /*2d70*/  MOV R2, RZ ;  /* 0x000000ff00027202 */ /* 0x000fc60000000f00 */
[----:B------:R-:W-:-:S06]  /*2d80*/  VIADD R3, R4, 0x7fe00000 ;  /* 0x7fe0000004037836 */ /* 0x000fcc0000000000 */
[----:B------:R-:W-:-:S10]  /*2d90*/  DMUL R32, R26, R2 ;  /* 0x000000021a207228 */ /* 0x000fd40000000000 */
[----:B------:R-:W-:-:S13]  /*2da0*/  FSETP.GTU.AND P0, PT, |R33|, 1.469367938527859385e-39, PT ;  /* 0x001000002100780b */ /* 0x000fda0003f0c200 */
[----:B------:R-:W-:Y:S05]  /*2db0*/  @P0 BRA `(.L_x_36) ;  /* 0x0000000000940947 */ /* 0x000fea0003800000 */
[----:B------:R-:W-:Y:S01]  /*2dc0*/  DFMA R28, R26, -R30, R28 ;  /* 0x8000001e1a1c722b */ /* 0x000fe2000000001c */
[----:B------:R-:W-:-:S09]  /*2dd0*/  IMAD.MOV.U32 R14, RZ, RZ, RZ ;  /* 0x000000ffff0e7224 */ /* 0x000fd200078e00ff */
[C---:B------:R-:W-:Y:S02]  /*2de0*/  FSETP.NEU.AND P0, PT, R29.reuse, RZ, PT ;  /* 0x000000ff1d00720b */ /* 0x040fe40003f0d000 */
[----:B------:R-:W-:-:S04]  /*2df0*/  LOP3.LUT R7, R29, 0x80000000, R15, 0x48, !PT ;  /* 0x800000001d077812 */ /* 0x000fc800078e480f */
[----:B------:R-:W-:-:S07]  /*2e00*/  LOP3.LUT R15, R7, R3, RZ, 0xfc, !PT ;  /* 0x00000003070f7212 */ /* 0x000fce00078efcff */
[----:B------:R-:W-:Y:S05]  /*2e10*/  @!P0 BRA `(.L_x_36) ;  /* 0x00000000007c8947 */ /* 0x000fea0003800000 */
[----:B------:R-:W-:Y:S01]  /*2e20*/  IADD3 R3, PT, PT, -R4, RZ, RZ ;  /* 0x000000ff04037210 */ /* 0x000fe20007ffe1ff */
[----:B------:R-:W-:Y:S01]  /*2e30*/  IMAD.MOV.U32 R2, RZ, RZ, RZ ;  /* 0x000000ffff027224 */ /* 0x000fe200078e00ff */
[----:B------:R-:W-:-:S05]  /*2e40*/  DMUL.RP R14, R26, R14 ;  /* 0x0000000e1a0e7228 */ /* 0x000fca0000008000 */
[----:B------:R-:W-:-:S05]  /*2e50*/  DFMA R2, R32, -R2, R26 ;  /* 0x800000022002722b */ /* 0x000fca000000001a */
[----:B------:R-:W-:Y:S02]  /*2e60*/  LOP3.LUT R7, R15, R7, RZ, 0x3c, !PT ;  /* 0x000000070f077212 */ /* 0x000fe400078e3cff */
[----:B------:R-:W-:-:S04]  /*2e70*/  IADD3 R2, PT, PT, -R4, -0x43300000, RZ ;  /* 0xbcd0000004027810 */ /* 0x000fc80007ffe1ff */
[----:B------:R-:W-:-:S04]  /*2e80*/  FSETP.NEU.AND P0, PT, |R3|, R2, PT ;  /* 0x000000020300720b */ /* 0x000fc80003f0d200 */
[----:B------:R-:W-:Y:S02]  /*2e90*/  FSEL R32, R14, R32, !P0 ;  /* 0x000000200e207208 */ /* 0x000fe40004000000 */
[----:B------:R-:W-:Y:S01]  /*2ea0*/  FSEL R33, R7, R33, !P0 ;  /* 0x0000002107217208 */ /* 0x000fe20004000000 */
[----:B------:R-:W-:Y:S06]  /*2eb0*/  BRA `(.L_x_36) ;  /* 0x0000000000547947 */ /* 0x000fec0003800000 */
.L_x_35:
[----:B------:R-:W-:-:S14]  /*2ec0*/  DSETP.NAN.AND P0, PT, R2, R2, PT ;  /* 0x000000020200722a */ /* 0x000fdc0003f08000 */
[----:B------:R-:W-:Y:S05]  /*2ed0*/  @P0 BRA `(.L_x_37) ;  /* 0x0000000000440947 */ /* 0x000fea0003800000 */
[----:B------:R-:W-:-:S14]  /*2ee0*/  DSETP.NAN.AND P0, PT, R14, R14, PT ;  /* 0x0000000e0e00722a */ /* 0x000fdc0003f08000 */
[----:B------:R-:W-:Y:S05]  /*2ef0*/  @P0 BRA `(.L_x_38) ;  /* 0x0000000000300947 */ /* 0x000fea0003800000 */
[----:B------:R-:W-:Y:S01]  /*2f00*/  ISETP.NE.AND P0, PT, R8, R19, PT ;  /* 0x000000130800720c */ /* 0x000fe20003f05270 */
[----:B------:R-:W-:Y:S01]  /*2f10*/  IMAD.MOV.U32 R33, RZ, RZ, -0x80000 ;  /* 0xfff80000ff217424 */ /* 0x000fe200078e00ff */
[----:B------:R-:W-:-:S11]  /*2f20*/  MOV R32, 0x0 ;  /* 0x0000000000207802 */ /* 0x000fd60000000f00 */
[----:B------:R-:W-:Y:S05]  /*2f30*/  @!P0 BRA `(.L_x_36) ;  /* 0x0000000000348947 */ /* 0x000fea0003800000 */
[----:B------:R-:W-:Y:S02]  /*2f40*/  ISETP.NE.AND P0, PT, R8, 0x7ff00000, PT ;  /* 0x7ff000000800780c */ /* 0x000fe40003f05270 */
[----:B------:R-:W-:Y:S02]  /*2f50*/  LOP3.LUT R33, R3, 0x80000000, R15, 0x48, !PT ;  /* 0x8000000003217812 */ /* 0x000fe400078e480f */
[----:B------:R-:W-:-:S13]  /*2f60*/  ISETP.EQ.OR P0, PT, R19, RZ, !P0 ;  /* 0x000000ff1300720c */ /* 0x000fda0004702670 */
[----:B------:R-:W-:Y:S02]  /*2f70*/  @P0 LOP3.LUT R2, R33, 0x7ff00000, RZ, 0xfc, !PT ;  /* 0x7ff0000021020812 */ /* 0x000fe400078efcff */
[----:B------:R-:W-:Y:S01]  /*2f80*/  @!P0 MOV R32, RZ ;  /* 0x000000ff00208202 */ /* 0x000fe20000000f00 */
[----:B------:R-:W-:Y:S01]  /*2f90*/  @P0 IMAD.MOV.U32 R32, RZ, RZ, RZ ;  /* 0x000000ffff200224 */ /* 0x000fe200078e00ff */
[----:B------:R-:W-:Y:S01]  /*2fa0*/  @P0 MOV R33, R2 ;  /* 0x0000000200210202 */ /* 0x000fe20000000f00 */
[----:B------:R-:W-:Y:S06]  /*2fb0*/  BRA `(.L_x_36) ;  /* 0x0000000000147947 */ /* 0x000fec0003800000 */
.L_x_38:
[----:B------:R-:W-:Y:S01]  /*2fc0*/  LOP3.LUT R33, R15, 0x80000, RZ, 0xfc, !PT ;  /* 0x000800000f217812 */ /* 0x000fe200078efcff */
[----:B------:R-:W-:Y:S01]  /*2fd0*/  IMAD.MOV.U32 R32, RZ, RZ, R14 ;  /* 0x000000ffff207224 */ /* 0x000fe200078e000e */
[----:B------:R-:W-:Y:S06]  /*2fe0*/  BRA `(.L_x_36) ;  /* 0x0000000000087947 */ /* 0x000fec0003800000 */
.L_x_37:
[----:B------:R-:W-:Y:S02]  /*2ff0*/  LOP3.LUT R33, R3, 0x80000, RZ, 0xfc, !PT ;  /* 0x0008000003217812 */ /* 0x000fe400078efcff */
[----:B------:R-:W-:-:S07]  /*3000*/  MOV R32, R2 ;  /* 0x0000000200207202 */ /* 0x000fce0000000f00 */
.L_x_36:
[----:B------:R-:W-:Y:S01]  /*3010*/  IMAD.MOV.U32 R2, RZ, RZ, R0 ;  /* 0x000000ffff027224 */ /* 0x000fe200078e0000 */
[----:B------:R-:W-:-:S04]  /*3020*/  MOV R3, 0x0 ;  /* 0x0000000000037802 */ /* 0x000fc80000000f00 */
[----:B------:R-:W-:Y:S05]  /*3030*/  RET.REL.NODEC R2 `(rsmk_many_series_one_param_time_major_ema_ema_f32) ;  /* 0xffffffcc02f07950 */ /* 0x000fea0003c3ffff */
        .weak           $__internal_1_$__cuda_sm3x_div_rn_noftz_f32_slowpath
        .type           $__internal_1_$__cuda_sm3x_div_rn_noftz_f32_slowpath,@function
        .size           $__internal_1_$__cuda_sm3x_div_rn_noftz_f32_slowpath,(.L_x_103 - $__internal_1_$__cuda_sm3x_div_rn_noftz_f32_slowpath)
$__internal_1_$__cuda_sm3x_div_rn_noftz_f32_slowpath:
[----:B------:R-:W-:Y:S02]  /*3040*/  SHF.R.U32.HI R7, RZ, 0x17, R2 ;  /* 0x00000017ff077819 */ /* 0x000fe40000011602 */
[----:B------:R-:W-:Y:S02]  /*3050*/  SHF.R.U32.HI R26, RZ, 0x17, R3 ;  /* 0x00000017ff1a7819 */ /* 0x000fe40000011603 */
[----:B------:R-:W-:Y:S02]  /*3060*/  LOP3.LUT R7, R7, 0xff, RZ, 0xc0, !PT ;  /* 0x000000ff07077812 */ /* 0x000fe400078ec0ff */
[----:B------:R-:W-:-:S03]  /*3070*/  LOP3.LUT R26, R26, 0xff, RZ, 0xc0, !PT ;  /* 0x000000ff1a1a7812 */ /* 0x000fc600078ec0ff */
[----:B------:R-:W-:Y:S01]  /*3080*/  VIADD R27, R7, 0xffffffff ;  /* 0xffffffff071b7836 */ /* 0x000fe20000000000 */
[----:B------:R-:W-:-:S04]  /*3090*/  IADD3 R28, PT, PT, R26, -0x1, RZ ;  /* 0xffffffff1a1c7810 */ /* 0x000fc80007ffe0ff */
[----:B------:R-:W-:-:S04]  /*30a0*/  ISETP.GT.U32.AND P0, PT, R27, 0xfd, PT ;  /* 0x000000fd1b00780c */ /* 0x000fc80003f04070 */
[----:B------:R-:W-:-:S13]  /*30b0*/  ISETP.GT.U32.OR P0, PT, R28, 0xfd, P0 ;  /* 0x000000fd1c00780c */ /* 0x000fda0000704470 */
[----:B------:R-:W-:Y:S01]  /*30c0*/  @!P0 IMAD.MOV.U32 R8, RZ, RZ, RZ ;  /* 0x000000ffff088224 */ /* 0x000fe200078e00ff */
[----:B------:R-:W-:Y:S06]  /*30d0*/  @!P0 BRA `(.L_x_39) ;  /* 0x00000000005c8947 */ /* 0x000fec0003800000 */
[----:B------:R-:W-:Y:S02]  /*30e0*/  FSETP.GTU.FTZ.AND P0, PT, |R3|, +INF , PT ;  /* 0x7f8000000300780b */ /* 0x000fe40003f1c200 */
[----:B------:R-:W-:-:S04]  /*30f0*/  FSETP.GTU.FTZ.AND P1, PT, |R2|, +INF , PT ;  /* 0x7f8000000200780b */ /* 0x000fc80003f3c200 */
[----:B------:R-:W-:-:S13]  /*3100*/  PLOP3.LUT P0, PT, P0, P1, PT, 0xf8, 0x8f ;  /* 0x00000000008f781c */ /* 0x000fda0000703f70 */
[----:B------:R-:W-:Y:S05]  /*3110*/  @P0 BRA `(.L_x_40) ;  /* 0x0000000400480947 */ /* 0x000fea0003800000 */
[----:B------:R-:W-:-:S13]  /*3120*/  LOP3.LUT P0, RZ, R2, 0x7fffffff, R3, 0xc8, !PT ;  /* 0x7fffffff02ff7812 */ /* 0x000fda000780c803 */
[----:B------:R-:W-:Y:S05]  /*3130*/  @!P0 BRA `(.L_x_41) ;  /* 0x0000000400388947 */ /* 0x000fea0003800000 */
[C---:B------:R-:W-:Y:S02]  /*3140*/  FSETP.NEU.FTZ.AND P2, PT, |R3|.reuse, +INF , PT ;  /* 0x7f8000000300780b */ /* 0x040fe40003f5d200 */
[----:B------:R-:W-:Y:S02]  /*3150*/  FSETP.NEU.FTZ.AND P1, PT, |R2|, +INF , PT ;  /* 0x7f8000000200780b */ /* 0x000fe40003f3d200 */
[----:B------:R-:W-:-:S11]  /*3160*/  FSETP.NEU.FTZ.AND P0, PT, |R3|, +INF , PT ;  /* 0x7f8000000300780b */ /* 0x000fd60003f1d200 */
[----:B------:R-:W-:Y:S05]  /*3170*/  @!P1 BRA !P2, `(.L_x_41) ;  /* 0x0000000400289947 */ /* 0x000fea0005000000 */
[----:B------:R-:W-:-:S04]  /*3180*/  LOP3.LUT P2, RZ, R3, 0x7fffffff, RZ, 0xc0, !PT ;  /* 0x7fffffff03ff7812 */ /* 0x000fc8000784c0ff */
[----:B------:R-:W-:-:S13]  /*3190*/  PLOP3.LUT P1, PT, P1, P2, PT, 0x2f, 0xf2 ;  /* 0x0000000000f2781c */ /* 0x000fda0000f24577 */
[----:B------:R-:W-:Y:S05]  /*31a0*/  @P1 BRA `(.L_x_42) ;  /* 0x0000000400141947 */ /* 0x000fea0003800000 */
[----:B------:R-:W-:-:S04]  /*31b0*/  LOP3.LUT P1, RZ, R2, 0x7fffffff, RZ, 0xc0, !PT ;  /* 0x7fffffff02ff7812 */ /* 0x000fc8000782c0ff */
[----:B------:R-:W-:-:S13]  /*31c0*/  PLOP3.LUT P0, PT, P0, P1, PT, 0x2f, 0xf2 ;  /* 0x0000000000f2781c */ /* 0x000fda0000702577 */
[----:B------:R-:W-:Y:S05]  /*31d0*/  @P0 BRA `(.L_x_43) ;  /* 0x0000000000fc0947 */ /* 0x000fea0003800000 */
[----:B------:R-:W-:Y:S02]  /*31e0*/  ISETP.GE.AND P0, PT, R28, RZ, PT ;  /* 0x000000ff1c00720c */ /* 0x000fe40003f06270 */
[----:B------:R-:W-:-:S11]  /*31f0*/  ISETP.GE.AND P1, PT, R27, RZ, PT ;  /* 0x000000ff1b00720c */ /* 0x000fd60003f26270 */
[----:B------:R-:W-:Y:S01]  /*3200*/  @P0 MOV R8, RZ ;  /* 0x000000ff00080202 */ /* 0x000fe20000000f00 */
[----:B------:R-:W-:Y:S02]  /*3210*/  @!P0 IMAD.MOV.U32 R8, RZ, RZ, -0x40 ;  /* 0xffffffc0ff088424 */ /* 0x000fe400078e00ff */
[----:B------:R-:W-:Y:S01]  /*3220*/  @!P0 FFMA R3, R3, 1.84467440737095516160e+19, RZ ;  /* 0x5f80000003038823 */ /* 0x000fe200000000ff */
[----:B------:R-:W-:Y:S02]  /*3230*/  @!P1 FFMA R2, R2, 1.84467440737095516160e+19, RZ ;  /* 0x5f80000002029823 */ /* 0x000fe400000000ff */
[----:B------:R-:W-:-:S07]  /*3240*/  @!P1 IADD3 R8, PT, PT, R8, 0x40, RZ ;  /* 0x0000004008089810 */ /* 0x000fce0007ffe0ff */
.L_x_39:
[----:B------:R-:W-:Y:S02]  /*3250*/  LEA R27, R7, 0xc0800000, 0x17 ;  /* 0xc0800000071b7811 */ /* 0x000fe400078eb8ff */
[----:B------:R-:W-:-:S03]  /*3260*/  IADD3 R26, PT, PT, R26, -0x7f, RZ ;  /* 0xffffff811a1a7810 */ /* 0x000fc60007ffe0ff */
[----:B------:R-:W-:-:S04]  /*3270*/  IMAD.IADD R2, R2, 0x1, -R27 ;  /* 0x0000000102027824 */ /* 0x000fc800078e0a1b */
[----:B------:R0:W1:Y:S01]  /*3280*/  MUFU.RCP R28, R2 ;  /* 0x00000002001c7308 */ /* 0x0000620000001000 */
[----:B------:R-:W-:Y:S01]  /*3290*/  FADD.FTZ R27, -R2, -RZ ;  /* 0x800000ff021b7221 */ /* 0x000fe20000010100 */
[C---:B0-----:R-:W-:Y:S01]  /*32a0*/  IMAD R2, R26.reuse, -0x800000, R3 ;  /* 0xff8000001a027824 */ /* 0x041fe200078e0203 */
[----:B------:R-:W-:-:S05]  /*32b0*/  IADD3 R26, PT, PT, R26, 0x7f, -R7 ;  /* 0x0000007f1a1a7810 */ /* 0x000fca0007ffe807 */
[----:B------:R-:W-:Y:S02]  /*32c0*/  IMAD.IADD R8, R26, 0x1, R8 ;  /* 0x000000011a087824 */ /* 0x000fe400078e0208 */
[----:B-1----:R-:W-:-:S04]  /*32d0*/  FFMA R29, R28, R27, 1 ;  /* 0x3f8000001c1d7423 */ /* 0x002fc8000000001b */
[----:B------:R-:W-:-:S04]  /*32e0*/  FFMA R29, R28, R29, R28 ;  /* 0x0000001d1c1d7223 */ /* 0x000fc8000000001c */
[----:B------:R-:W-:-:S04]  /*32f0*/  FFMA R3, R2, R29, RZ ;  /* 0x0000001d02037223 */ /* 0x000fc800000000ff */
[----:B------:R-:W-:-:S04]  /*3300*/  FFMA R28, R27, R3, R2 ;  /* 0x000000031b1c7223 */ /* 0x000fc80000000002 */
[----:B------:R-:W-:-:S04]  /*3310*/  FFMA R28, R29, R28, R3 ;  /* 0x0000001c1d1c7223 */ /* 0x000fc80000000003 */
[----:B------:R-:W-:-:S04]  /*3320*/  FFMA R2, R27, R28, R2 ;  /* 0x0000001c1b027223 */ /* 0x000fc80000000002 */
[----:B------:R-:W-:-:S05]  /*3330*/  FFMA R3, R29, R2, R28 ;  /* 0x000000021d037223 */ /* 0x000fca000000001c */
[----:B------:R-:W-:-:S04]  /*3340*/  SHF.R.U32.HI R7, RZ, 0x17, R3 ;  /* 0x00000017ff077819 */ /* 0x000fc80000011603 */
[----:B------:R-:W-:-:S04]  /*3350*/  LOP3.LUT R7, R7, 0xff, RZ, 0xc0, !PT ;  /* 0x000000ff07077812 */ /* 0x000fc800078ec0ff */
[----:B------:R-:W-:-:S05]  /*3360*/  IADD3 R7, PT, PT, R7, R8, RZ ;  /* 0x0000000807077210 */ /* 0x000fca0007ffe0ff */
[----:B------:R-:W-:-:S05]  /*3370*/  VIADD R26, R7, 0xffffffff ;  /* 0xffffffff071a7836 */ /* 0x000fca0000000000 */
[----:B------:R-:W-:-:S13]  /*3380*/  ISETP.GE.U32.AND P0, PT, R26, 0xfe, PT ;  /* 0x000000fe1a00780c */ /* 0x000fda0003f06070 */
[----:B------:R-:W-:Y:S05]  /*3390*/  @!P0 BRA `(.L_x_44) ;  /* 0x0000000000808947 */ /* 0x000fea0003800000 */
[----:B------:R-:W-:-:S13]  /*33a0*/  ISETP.GT.AND P0, PT, R7, 0xfe, PT ;  /* 0x000000fe0700780c */ /* 0x000fda0003f04270 */
[----:B------:R-:W-:Y:S05]  /*33b0*/  @P0 BRA `(.L_x_45) ;  /* 0x00000000006c0947 */ /* 0x000fea0003800000 */
[----:B------:R-:W-:-:S13]  /*33c0*/  ISETP.GE.AND P0, PT, R7, 0x1, PT ;  /* 0x000000010700780c */ /* 0x000fda0003f06270 */
[----:B------:R-:W-:Y:S05]  /*33d0*/  @P0 BRA `(.L_x_46) ;  /* 0x0000000000740947 */ /* 0x000fea0003800000 */
[----:B------:R-:W-:Y:S02]  /*33e0*/  ISETP.GE.AND P0, PT, R7, -0x18, PT ;  /* 0xffffffe80700780c */ /* 0x000fe40003f06270 */
[----:B------:R-:W-:-:S11]  /*33f0*/  LOP3.LUT R3, R3, 0x80000000, RZ, 0xc0, !PT ;  /* 0x8000000003037812 */ /* 0x000fd600078ec0ff */
[----:B------:R-:W-:Y:S05]  /*3400*/  @!P0 BRA `(.L_x_46) ;  /* 0x0000000000688947 */ /* 0x000fea0003800000 */
[CCC-:B------:R-:W-:Y:S01]  /*3410*/  FFMA.RZ R8, R29.reuse, R2.reuse, R28.reuse ;  /* 0x000000021d087223 */ /* 0x1c0fe2000000c01c */
[CCC-:B------:R-:W-:Y:S01]  /*3420*/  FFMA.RP R26, R29.reuse, R2.reuse, R28.reuse ;  /* 0x000000021d1a7223 */ /* 0x1c0fe2000000801c */
[----:B------:R-:W-:Y:S01]  /*3430*/  FFMA.RM R28, R29, R2, R28 ;  /* 0x000000021d1c7223 */ /* 0x000fe2000000401c */
[C---:B------:R-:W-:Y:S02]  /*3440*/  IADD3 R2, PT, PT, R7.reuse, 0x20, RZ ;  /* 0x0000002007027810 */ /* 0x040fe40007ffe0ff */
[----:B------:R-:W-:Y:S02]  /*3450*/  LOP3.LUT R8, R8, 0x7fffff, RZ, 0xc0, !PT ;  /* 0x007fffff08087812 */ /* 0x000fe400078ec0ff */
[C---:B------:R-:W-:Y:S02]  /*3460*/  ISETP.NE.AND P2, PT, R7.reuse, RZ, PT ;  /* 0x000000ff0700720c */ /* 0x040fe40003f45270 */
[----:B------:R-:W-:Y:S02]  /*3470*/  LOP3.LUT R8, R8, 0x800000, RZ, 0xfc, !PT ;  /* 0x0080000008087812 */ /* 0x000fe400078efcff */
[----:B------:R-:W-:Y:S01]  /*3480*/  ISETP.NE.AND P1, PT, R7, RZ, PT ;  /* 0x000000ff0700720c */ /* 0x000fe20003f25270 */
[----:B------:R-:W-:Y:S01]  /*3490*/  IMAD.MOV R7, RZ, RZ, -R7 ;  /* 0x000000ffff077224 */ /* 0x000fe200078e0a07 */
[----:B------:R-:W-:-:S02]  /*34a0*/  SHF.L.U32 R2, R8, R2, RZ ;  /* 0x0000000208027219 */ /* 0x000fc400000006ff */
[----:B------:R-:W-:Y:S02]  /*34b0*/  FSETP.NEU.FTZ.AND P0, PT, R26, R28, PT ;  /* 0x0000001c1a00720b */ /* 0x000fe40003f1d000 */
[----:B------:R-:W-:Y:S02]  /*34c0*/  SEL R7, R7, RZ, P2 ;  /* 0x000000ff07077207 */ /* 0x000fe40001000000 */
[----:B------:R-:W-:Y:S02]  /*34d0*/  ISETP.NE.AND P1, PT, R2, RZ, P1 ;  /* 0x000000ff0200720c */ /* 0x000fe40000f25270 */
[----:B------:R-:W-:Y:S02]  /*34e0*/  SHF.R.U32.HI R8, RZ, R7, R8 ;  /* 0x00000007ff087219 */ /* 0x000fe40000011608 */
[----:B------:R-:W-:Y:S02]  /*34f0*/  PLOP3.LUT P0, PT, P0, P1, PT, 0xf8, 0x8f ;  /* 0x00000000008f781c */ /* 0x000fe40000703f70 */
[----:B------:R-:W-:-:S02]  /*3500*/  SHF.R.U32.HI R7, RZ, 0x1, R8 ;  /* 0x00000001ff077819 */ /* 0x000fc40000011608 */
[----:B------:R-:W-:-:S04]  /*3510*/  SEL R2, RZ, 0x1, !P0 ;  /* 0x00000001ff027807 */ /* 0x000fc80004000000 */
[----:B------:R-:W-:-:S04]  /*3520*/  LOP3.LUT R2, R2, 0x1, R7, 0xf8, !PT ;  /* 0x0000000102027812 */ /* 0x000fc800078ef807 */
[----:B------:R-:W-:-:S04]  /*3530*/  LOP3.LUT R2, R2, R8, RZ, 0xc0, !PT ;  /* 0x0000000802027212 */ /* 0x000fc800078ec0ff */
[----:B------:R-:W-:-:S04]  /*3540*/  IADD3 R2, PT, PT, R7, R2, RZ ;  /* 0x0000000207027210 */ /* 0x000fc80007ffe0ff */
[----:B------:R-:W-:Y:S01]  /*3550*/  LOP3.LUT R3, R2, R3, RZ, 0xfc, !PT ;  /* 0x0000000302037212 */ /* 0x000fe200078efcff */
[----:B------:R-:W-:Y:S06]  /*3560*/  BRA `(.L_x_46) ;  /* 0x0000000000107947 */ /* 0x000fec0003800000 */
.L_x_45:
[----:B------:R-:W-:-:S04]  /*3570*/  LOP3.LUT R3, R3, 0x80000000, RZ, 0xc0, !PT ;  /* 0x8000000003037812 */ /* 0x000fc800078ec0ff */
[----:B------:R-:W-:Y:S01]  /*3580*/  LOP3.LUT R3, R3, 0x7f800000, RZ, 0xfc, !PT ;  /* 0x7f80000003037812 */ /* 0x000fe200078efcff */
[----:B------:R-:W-:Y:S06]  /*3590*/  BRA `(.L_x_46) ;  /* 0x0000000000047947 */ /* 0x000fec0003800000 */
.L_x_44:
[----:B------:R-:W-:-:S07]  /*35a0*/  IMAD R3, R8, 0x800000, R3 ;  /* 0x0080000008037824 */ /* 0x000fce00078e0203 */
.L_x_46:
[----:B------:R-:W-:Y:S01]  /*35b0*/  MOV R2, R3 ;  /* 0x0000000300027202 */ /* 0x000fe20000000f00 */
[----:B------:R-:W-:Y:S06]  /*35c0*/  BRA `(.L_x_47) ;  /* 0x0000000000207947 */ /* 0x000fec0003800000 */
.L_x_43:
[----:B------:R-:W-:-:S04]  /*35d0*/  LOP3.LUT R2, R2, 0x80000000, R3, 0x48, !PT ;  /* 0x8000000002027812 */ /* 0x000fc800078e4803 */
[----:B------:R-:W-:Y:S01]  /*35e0*/  LOP3.LUT R2, R2, 0x7f800000, RZ, 0xfc, !PT ;  /* 0x7f80000002027812 */ /* 0x000fe200078efcff */
[----:B------:R-:W-:Y:S06]  /*35f0*/  BRA `(.L_x_47) ;  /* 0x0000000000147947 */ /* 0x000fec0003800000 */
.L_x_42:
[----:B------:R-:W-:Y:S01]  /*3600*/  LOP3.LUT R2, R2, 0x80000000, R3, 0x48, !PT ;  /* 0x8000000002027812 */ /* 0x000fe200078e4803 */
[----:B------:R-:W-:Y:S06]  /*3610*/  BRA `(.L_x_47) ;  /* 0x00000000000c7947 */ /* 0x000fec0003800000 */
.L_x_41:
[----:B------:R-:W0:Y:S01]  /*3620*/  MUFU.RSQ R2, -QNAN ;  /* 0xffc0000000027908 */ /* 0x000e220000001400 */
[----:B------:R-:W-:Y:S05]  /*3630*/  BRA `(.L_x_47) ;  /* 0x0000000000047947 */ /* 0x000fea0003800000 */
.L_x_40:
[----:B------:R-:W-:-:S07]  /*3640*/  FADD.FTZ R2, R3, R2 ;  /* 0x0000000203027221 */ /* 0x000fce0000010000 */
.L_x_47:
[----:B------:R-:W-:Y:S02]  /*3650*/  HFMA2 R27, -RZ, RZ, 0, 0 ;  /* 0x00000000ff1b7431 */ /* 0x000fe400000001ff */
[----:B------:R-:W-:-:S04]  /*3660*/  IMAD.MOV.U32 R26, RZ, RZ, R4 ;  /* 0x000000ffff1a7224 */ /* 0x000fc800078e0004 */
[----:B0-----:R-:W-:Y:S05]  /*3670*/  RET.REL.NODEC R26 `(rsmk_many_series_one_param_time_major_ema_ema_f32) ;  /* 0xffffffc81a607950 */ /* 0x001fea0003c3ffff */
.L_x_48:
[----:B------:R-:W-:-:S00]  /*3680*/  BRA `(.L_x_48) ;  /* 0xfffffffc00fc7947 */ /* 0x000fc0000383ffff */
[----:B------:R-:W-:-:S00]  /*3690*/  NOP ;  /* 0x0000000000007918 */ /* 0x000fc00000000000 */
        /* <DEDUP_REMOVED lines=14> */
.L_x_103:


//--------------------- .text.rsmk_apply_mom_single_row_ema_ema_f32 --------------------------
	.section	.text.rsmk_apply_mom_single_row_ema_ema_f32,"ax",@progbits
	.align	128
        .global         rsmk_apply_mom_single_row_ema_ema_f32
        .type           rsmk_apply_mom_single_row_ema_ema_f32,@function
        .size           rsmk_apply_mom_single_row_ema_ema_f32,(.L_x_104 - rsmk_apply_mom_single_row_ema_ema_f32)
        .other          rsmk_apply_mom_single_row_ema_ema_f32,@"STO_CUDA_ENTRY STV_DEFAULT"
rsmk_apply_mom_single_row_ema_ema_f32:
.text.rsmk_apply_mom_single_row_ema_ema_f32:
[----:B------:R-:W-:Y:S01]  /*0000*/  LDC R1, c[0x0][0x37c] ;  /* 0x0000df00ff017b82 */ /* 0x000fe20000000800 */
[----:B------:R-:W0:Y:S07]  /*0010*/  S2R R0, SR_TID.X ;  /* 0x0000000000007919 */ /* 0x000e2e0000002100 */
[----:B------:R-:W0:Y:S02]  /*0020*/  S2UR UR4, SR_CTAID.X ;  /* 0x00000000000479c3 */ /* 0x000e240000002500 */
[----:B0-----:R-:W-:-:S13]  /*0030*/  LOP3.LUT P0, RZ, R0, UR4, RZ, 0xfc, !PT ;  /* 0x0000000400ff7c12 */ /* 0x001fda000f80fcff */
[----:B------:R-:W-:Y:S05]  /*0040*/  @P0 EXIT ;  /* 0x000000000000094d */ /* 0x000fea0003800000 */
[----:B------:R-:W0:Y:S01]  /*0050*/  LDC.64 R6, c[0x0][0x388] ;  /* 0x0000e200ff067b82 */ /* 0x000e220000000a00 */
[----:B------:R-:W1:Y:S02]  /*0060*/  LDCU.64 UR4, c[0x0][0x390] ;  /* 0x00007200ff0477ac */ /* 0x000e640008000a00 */
[----:B-1----:R-:W-:-:S05]  /*0070*/  IMAD.U32 R3, RZ, RZ, UR5 ;  /* 0x00000005ff037e24 */ /* 0x002fca000f8e00ff */
[----:B0-----:R-:W-:-:S04]  /*0080*/  VIMNMX3 R0, R6, UR4, R3, PT ;  /* 0x0000000406007c0f */ /* 0x001fc8000b800103 */
[----:B------:R-:W-:-:S04]  /*0090*/  ISETP.GE.AND P0, PT, R0, 0x1, PT ;  /* 0x000000010000780c */ /* 0x000fc80003f06270 */
[----:B------:R-:W-:-:S13]  /*00a0*/  ISETP.GE.OR P0, PT, R7, R6, !P0 ;  /* 0x000000060700720c */ /* 0x000fda0004706670 */
[----:B------:R-:W-:Y:S05]  /*00b0*/  @P0 EXIT ;  /* 0x000000000000094d */ /* 0x000fea0003800000 */
[----:B------:R-:W0:Y:S01]  /*00c0*/  LDC.64 R4, c[0x0][0x380] ;  /* 0x0000e000ff047b82 */ /* 0x000e220000000a00 */
[----:B------:R-:W-:Y:S01]  /*00d0*/  VIMNMX R9, PT, PT, RZ, R7, !PT ;  /* 0x00000007ff097248 */ /* 0x000fe20007fe0100 */
[----:B------:R-:W1:Y:S03]  /*00e0*/  LDCU.64 UR8, c[0x0][0x358] ;  /* 0x00006b00ff0877ac */ /* 0x000e660008000a00 */
[----:B------:R-:W-:Y:S01]  /*00f0*/  VIADDMNMX.U32 R6, R9, 0x1, R6, !PT ;  /* 0x0000000109067846 */ /* 0x000fe20007800006 */
[----:B------:R-:W2:Y:S06]  /*0100*/  LDCU UR4, c[0x0][0x388] ;  /* 0x00007100ff0477ac */ /* 0x000eac0008000800 */
.L_x_50:
[----:B0-----:R-:W-:-:S05]  /*0110*/  IMAD.WIDE.U32 R2, R9, 0x4, R4 ;  /* 0x0000000409027825 */ /* 0x001fca00078e0004 */
[----:B-1----:R-:W3:Y:S02]  /*0120*/  LDG.E.CONSTANT R0, desc[UR8][R2.64] ;  /* 0x0000000802007981 */ /* 0x002ee4000c1e9900 */
[----:B---3--:R-:W-:-:S13]  /*0130*/  FSETP.NAN.AND P0, PT, |R0|, |R0|, PT ;  /* 0x400000000000720b */ /* 0x008fda0003f08200 */
[----:B------:R-:W-:Y:S05]  /*0140*/  @!P0 BRA `(.L_x_49) ;  /* 0x0000000000108947 */ /* 0x000fea0003800000 */
[----:B------:R-:W-:-:S05]  /*0150*/  VIADD R9, R9, 0x1 ;  /* 0x0000000109097836 */ /* 0x000fca0000000000 */
[----:B--2---:R-:W-:-:S13]  /*0160*/  ISETP.GE.AND P0, PT, R9, UR4, PT ;  /* 0x0000000409007c0c */ /* 0x004fda000bf06270 */
[----:B------:R-:W-:Y:S05]  /*0170*/  @!P0 BRA `(.L_x_50) ;  /* 0xfffffffc00e48947 */ /* 0x000fea000383ffff */
[----:B------:R-:W-:-:S07]  /*0180*/  IMAD.MOV.U32 R9, RZ, RZ, R6 ;  /* 0x000000ffff097224 */ /* 0x000fce00078e0006 */
.L_x_49:
[----:B------:R-:W-:-:S13]  /*0190*/  ISETP.GE.AND P0, PT, R9, 0x1, PT ;  /* 0x000000010900780c */ /* 0x000fda0003f06270 */
[----:B------:R-:W-:Y:S05]  /*01a0*/  @!P0 BRA `(.L_x_51) ;  /* 0x0000000400688947 */ /* 0x000fea0003800000 */
[----:B--2---:R-:W0:Y:S02]  /*01b0*/  LDCU UR4, c[0x0][0x388] ;  /* 0x00007100ff0477ac */ /* 0x004e240008000800 */
[----:B0-----:R-:W-:-:S04]  /*01c0*/  VIMNMX R2, PT, PT, R9, UR4, PT ;  /* 0x0000000409027c48 */ /* 0x001fc8000bfe0100 */
[C---:B------:R-:W-:Y:S02]  /*01d0*/  ISETP.GE.AND P1, PT, R2.reuse, 0x8, PT ;  /* 0x000000080200780c */ /* 0x040fe40003f26270 */
[----:B------:R-:W-:Y:S01]  /*01e0*/  VIMNMX R12, PT, PT, R2, 0x1, !PT ;  /* 0x00000001020c7848 */ /* 0x000fe20007fe0100 */
[----:B------:R-:W-:-:S03]  /*01f0*/  IMAD.MOV.U32 R2, RZ, RZ, RZ ;  /* 0x000000ffff027224 */ /* 0x000fc600078e00ff */
[----:B------:R-:W-:-:S04]  /*0200*/  LOP3.LUT R14, R12, 0x7, RZ, 0xc0, !PT ;  /* 0x000000070c0e7812 */ /* 0x000fc800078ec0ff */
[----:B------:R-:W-:-:S03]  /*0210*/  ISETP.NE.AND P0, PT, R14, RZ, PT ;  /* 0x000000ff0e00720c */ /* 0x000fc60003f05270 */
[----:B------:R-:W-:Y:S10]  /*0220*/  @!P1 BRA `(.L_x_52) ;  /* 0x0000000000a09947 */ /* 0x000ff40003800000 */
[----:B------:R-:W0:Y:S01]  /*0230*/  LDCU.64 UR6, c[0x0][0x398] ;  /* 0x00007300ff0677ac */ /* 0x000e220008000a00 */
[----:B------:R-:W-:Y:S01]  /*0240*/  LOP3.LUT R2, R12, 0x7ffffff8, RZ, 0xc0, !PT ;  /* 0x7ffffff80c027812 */ /* 0x000fe200078ec0ff */
[----:B------:R-:W1:Y:S04]  /*0250*/  LDCU.64 UR4, c[0x0][0x3a0] ;  /* 0x00007400ff0477ac */ /* 0x000e680008000a00 */
[----:B------:R-:W-:Y:S01]  /*0260*/  IMAD.MOV R3, RZ, RZ, -R2 ;  /* 0x000000ffff037224 */ /* 0x000fe200078e0a02 */
[----:B0-----:R-:W-:Y:S02]  /*0270*/  UIADD3 UR6, UP0, UPT, UR6, 0x10, URZ ;  /* 0x0000001006067890 */ /* 0x001fe4000ff1e0ff */
[----:B-1----:R-:W-:Y:S02]  /*0280*/  UIADD3 UR4, UP1, UPT, UR4, 0x10, URZ ;  /* 0x0000001004047890 */ /* 0x002fe4000ff3e0ff */
[----:B------:R-:W-:-:S02]  /*0290*/  UIADD3.X UR7, UPT, UPT, URZ, UR7, URZ, UP0, !UPT ;  /* 0x00000007ff077290 */ /* 0x000fc400087fe4ff */
[----:B------:R-:W-:Y:S01]  /*02a0*/  IMAD.U32 R10, RZ, RZ, UR6 ;  /* 0x00000006ff0a7e24 */ /* 0x000fe2000f8e00ff */
[----:B------:R-:W-:Y:S01]  /*02b0*/  UIADD3.X UR5, UPT, UPT, URZ, UR5, URZ, UP1, !UPT ;  /* 0x00000005ff057290 */ /* 0x000fe20008ffe4ff */
[----:B------:R-:W-:Y:S02]  /*02c0*/  IMAD.U32 R8, RZ, RZ, UR4 ;  /* 0x00000004ff087e24 */ /* 0x000fe4000f8e00ff */
[----:B------:R-:W-:-:S03]  /*02d0*/  IMAD.U32 R13, RZ, RZ, UR7 ;  /* 0x00000007ff0d7e24 */ /* 0x000fc6000f8e00ff */
[----:B------:R-:W-:-:S07]  /*02e0*/  MOV R11, UR5 ;  /* 0x00000005000b7c02 */ /* 0x000fce0008000f00 */
.L_x_53:
[----:B0-----:R-:W-:Y:S02]  /*02f0*/  IMAD.MOV.U32 R15, RZ, RZ, 0x7fffffff ;  /* 0x7fffffffff0f7424 */ /* 0x001fe400078e00ff */
[----:B------:R-:W-:Y:S02]  /*0300*/  IMAD.MOV.U32 R4, RZ, RZ, R10 ;  /* 0x000000ffff047224 */ /* 0x000fe400078e000a */
[----:B------:R-:W-:Y:S02]  /*0310*/  IMAD.MOV.U32 R5, RZ, RZ, R13 ;  /* 0x000000ffff057224 */ /* 0x000fe400078e000d */
[----:B------:R-:W-:Y:S01]  /*0320*/  IMAD.MOV.U32 R6, RZ, RZ, R8 ;  /* 0x000000ffff067224 */ /* 0x000fe200078e0008 */
[----:B------:R-:W-:Y:S01]  /*0330*/  IADD3 R10, P2, PT, R4, 0x20, RZ ;  /* 0x00000020040a7810 */ /* 0x000fe20007f5e0ff */
[----:B------:R-:W-:Y:S01]  /*0340*/  IMAD.MOV.U32 R7, RZ, RZ, R11 ;  /* 0x000000ffff077224 */ /* 0x000fe200078e000b */
[----:B------:R0:W-:Y:S01]  /*0350*/  STG.E desc[UR8][R4.64+-0x10], R15 ;  /* 0xfffff00f04007986 */ /* 0x0001e2000c101908 */
[----:B------:R-:W-:Y:S01]  /*0360*/  VIADD R3, R3, 0x8 ;  /* 0x0000000803037836 */ /* 0x000fe20000000000 */
[----:B------:R-:W-:Y:S01]  /*0370*/  IADD3 R8, P3, PT, R6, 0x20, RZ ;  /* 0x0000002006087810 */ /* 0x000fe20007f7e0ff */
[----:B------:R-:W-:Y:S01]  /*0380*/  IMAD.X R13, RZ, RZ, R5, P2 ;  /* 0x000000ffff0d7224 */ /* 0x000fe200010e0605 */
[----:B------:R0:W-:Y:S02]  /*0390*/  STG.E desc[UR8][R6.64+-0x10], R15 ;  /* 0xfffff00f06007986 */ /* 0x0001e4000c101908 */
[----:B------:R-:W-:-:S02]  /*03a0*/  ISETP.NE.AND P1, PT, R3, RZ, PT ;  /* 0x000000ff0300720c */ /* 0x000fc40003f25270 */
[----:B------:R0:W-:Y:S01]  /*03b0*/  STG.E desc[UR8][R4.64+-0xc], R15 ;  /* 0xfffff40f04007986 */ /* 0x0001e2000c101908 */
[----:B------:R-:W-:-:S03]  /*03c0*/  IADD3.X R11, PT, PT, RZ, R7, RZ, P3, !PT ;  /* 0x00000007ff0b7210 */ /* 0x000fc60001ffe4ff */
[----:B------:R0:W-:Y:S04]  /*03d0*/  STG.E desc[UR8][R6.64+-0xc], R15 ;  /* 0xfffff40f06007986 */ /* 0x0001e8000c101908 */
        /* <DEDUP_REMOVED lines=11> */
[----:B------:R0:W-:Y:S01]  /*0490*/  STG.E desc[UR8][R6.64+0xc], R15 ;  /* 0x00000c0f06007986 */ /* 0x0001e2000c101908 */
[----:B------:R-:W-:Y:S05]  /*04a0*/  @P1 BRA `(.L_x_53) ;  /* 0xfffffffc00901947 */ /* 0x000fea000383ffff */
.L_x_52:
[----:B------:R-:W-:Y:S05]  /*04b0*/  @!P0 BRA `(.L_x_51) ;  /* 0x0000000000a48947 */ /* 0x000fea0003800000 */
[----:B------:R-:W-:Y:S02]  /*04c0*/  ISETP.GE.U32.AND P0, PT, R14, 0x4, PT ;  /* 0x000000040e00780c */ /* 0x000fe40003f06070 */
[----:B------:R-:W-:-:S04]  /*04d0*/  LOP3.LUT R8, R12, 0x3, RZ, 0xc0, !PT ;  /* 0x000000030c087812 */ /* 0x000fc800078ec0ff */
[----:B------:R-:W-:-:S07]  /*04e0*/  ISETP.NE.AND P1, PT, R8, RZ, PT ;  /* 0x000000ff0800720c */ /* 0x000fce0003f25270 */
[----:B------:R-:W-:Y:S06]  /*04f0*/  @!P0 BRA `(.L_x_54) ;  /* 0x0000000000388947 */ /* 0x000fec0003800000 */
[----:B0-----:R-:W0:Y:S01]  /*0500*/  LDC.64 R4, c[0x0][0x398] ;  /* 0x0000e600ff047b82 */ /* 0x001e220000000a00 */
[----:B------:R-:W-:-:S07]  /*0510*/  IMAD.MOV.U32 R3, RZ, RZ, 0x7fffffff ;  /* 0x7fffffffff037424 */ /* 0x000fce00078e00ff */
[----:B------:R-:W1:Y:S01]  /*0520*/  LDC.64 R6, c[0x0][0x3a0] ;  /* 0x0000e800ff067b82 */ /* 0x000e620000000a00 */
[----:B0-----:R-:W-:-:S05]  /*0530*/  IMAD.WIDE.U32 R4, R2, 0x4, R4 ;  /* 0x0000000402047825 */ /* 0x001fca00078e0004 */
[----:B------:R2:W-:Y:S01]  /*0540*/  STG.E desc[UR8][R4.64], R3 ;  /* 0x0000000304007986 */ /* 0x0005e2000c101908 */
[----:B-1----:R-:W-:-:S04]  /*0550*/  IMAD.WIDE.U32 R6, R2, 0x4, R6 ;  /* 0x0000000402067825 */ /* 0x002fc800078e0006 */
[----:B------:R-:W-:Y:S01]  /*0560*/  VIADD R2, R2, 0x4 ;  /* 0x0000000402027836 */ /* 0x000fe20000000000 */
[----:B------:R2:W-:Y:S04]  /*0570*/  STG.E desc[UR8][R6.64], R3 ;  /* 0x0000000306007986 */ /* 0x0005e8000c101908 */
[----:B------:R2:W-:Y:S04]  /*0580*/  STG.E desc[UR8][R4.64+0x4], R3 ;  /* 0x0000040304007986 */ /* 0x0005e8000c101908 */
[----:B------:R2:W-:Y:S04]  /*0590*/  STG.E desc[UR8][R6.64+0x4], R3 ;  /* 0x0000040306007986 */ /* 0x0005e8000c101908 */
[----:B------:R2:W-:Y:S04]  /*05a0*/  STG.E desc[UR8][R4.64+0x8], R3 ;  /* 0x0000080304007986 */ /* 0x0005e8000c101908 */
[----:B------:R2:W-:Y:S04]  /*05b0*/  STG.E desc[UR8][R6.64+0x8], R3 ;  /* 0x0000080306007986 */ /* 0x0005e8000c101908 */
[----:B------:R2:W-:Y:S04]  /*05c0*/  STG.E desc[UR8][R4.64+0xc], R3 ;  /* 0x00000c0304007986 */ /* 0x0005e8000c101908 */
[----:B------:R2:W-:Y:S02]  /*05d0*/  STG.E desc[UR8][R6.64+0xc], R3 ;  /* 0x00000c0306007986 */ /* 0x0005e4000c101908 */
.L_x_54:
[----:B------:R-:W-:Y:S05]  /*05e0*/  @!P1 BRA `(.L_x_51) ;  /* 0x0000000000589947 */ /* 0x000fea0003800000 */
[----:B------:R-:W-:Y:S02]  /*05f0*/  ISETP.NE.AND P0, PT, R8, 0x1, PT ;  /* 0x000000010800780c */ /* 0x000fe40003f05270 */
[----:B--2---:R-:W-:-:S04]  /*0600*/  LOP3.LUT R3, R12, 0x1, RZ, 0xc0, !PT ;  /* 0x000000010c037812 */ /* 0x004fc800078ec0ff */
[----:B------:R-:W-:-:S07]  /*0610*/  ISETP.NE.U32.AND P1, PT, R3, 0x1, PT ;  /* 0x000000010300780c */ /* 0x000fce0003f25070 */
        /* <DEDUP_REMOVED lines=10> */
[----:B------:R2:W-:Y:S02]  /*06c0*/  STG.E desc[UR8][R6.64+0x4], R3 ;  /* 0x0000040306007986 */ /* 0x0005e4000c101908 */
.L_x_55:
[----:B------:R-:W-:Y:S05]  /*06d0*/  @P1 BRA `(.L_x_51) ;  /* 0x00000000001c1947 */ /* 0x000fea0003800000 */
[----:B0-2---:R-:W0:Y:S01]  /*06e0*/  LDC.64 R4, c[0x0][0x398] ;  /* 0x0000e600ff047b82 */ /* 0x005e220000000a00 */
[----:B------:R-:W-:-:S07]  /*06f0*/  IMAD.MOV.U32 R11, RZ, RZ, 0x7fffffff ;  /* 0x7fffffffff0b7424 */ /* 0x000fce00078e00ff */
[----:B------:R-:W1:Y:S01]  /*0700*/  LDC.64 R6, c[0x0][0x3a0] ;  /* 0x0000e800ff067b82 */ /* 0x000e620000000a00 */
[----:B0-----:R-:W-:-:S05]  /*0710*/  IMAD.WIDE.U32 R4, R2, 0x4, R4 ;  /* 0x0000000402047825 */ /* 0x001fca00078e0004 */
[----:B------:R3:W-:Y:S01]  /*0720*/  STG.E desc[UR8][R4.64], R11 ;  /* 0x0000000b04007986 */ /* 0x0007e2000c101908 */
[----:B-1----:R-:W-:-:S05]  /*0730*/  IMAD.WIDE.U32 R2, R2, 0x4, R6 ;  /* 0x0000000402027825 */ /* 0x002fca00078e0006 */
[----:B------:R3:W-:Y:S02]  /*0740*/  STG.E desc[UR8][R2.64], R11 ;  /* 0x0000000b02007986 */ /* 0x0007e4000c101908 */
.L_x_51:
[----:B------:R-:W-:-:S13]  /*0750*/  FSETP.NAN.AND P0, PT, |R0|, |R0|, PT ;  /* 0x400000000000720b */ /* 0x000fda0003f08200 */
[----:B--2---:R-:W-:Y:S05]  /*0760*/  @P0 EXIT ;  /* 0x000000000000094d */ /* 0x004fea0003800000 */
[----:B------:R-:W3:Y:S02]  /*0770*/  LDCU UR4, c[0x0][0x390] ;  /* 0x00007200ff0477ac */ /* 0x000ee40008000800 */
[----:B---3--:R-:W1:Y:S02]  /*0780*/  I2F.F64 R2, UR4 ;  /* 0x0000000400027d12 */ /* 0x008e640008201c00 */
[----:B-1----:R-:W-:Y:S01]  /*0790*/  DADD R22, R2, 1 ;  /* 0x3ff0000002167429 */ /* 0x002fe20000000000 */
[----:B------:R-:W-:-:S05]  /*07a0*/  IMAD.MOV.U32 R2, RZ, RZ, 0x1 ;  /* 0x00000001ff027424 */ /* 0x000fca00078e00ff */
[----:B------:R-:W0:Y:S02]  /*07b0*/  MUFU.RCP64H R3, R23 ;  /* 0x0000001700037308 */ /* 0x000e240000001800 */
        /* <DEDUP_REMOVED lines=11> */
[----:B------:R-:W-:Y:S01]  /*0870*/  IMAD.MOV.U32 R24, RZ, RZ, RZ ;  /* 0x000000ffff187224 */ /* 0x000fe200078e00ff */
[----:B------:R-:W-:Y:S02]  /*0880*/  MOV R25, 0x40000000 ;  /* 0x4000000000197802 */ /* 0x000fe40000000f00 */
[----:B------:R-:W-:-:S07]  /*0890*/  MOV R10, 0x8b0 ;  /* 0x000008b0000a7802 */ /* 0x000fce0000000f00 */
[----:B------:R-:W-:Y:S05]  /*08a0*/  CALL.REL.NOINC `($__internal_2_$__cuda_sm20_div_rn_f64_full) ;  /* 0x0000001400387944 */ /* 0x000fea0003c00000 */
[----:B------:R-:W-:Y:S02]  /*08b0*/  IMAD.MOV.U32 R4, RZ, RZ, R34 ;  /* 0x000000ffff047224 */ /* 0x000fe400078e0022 */
[----:B------:R-:W-:-:S07]  /*08c0*/  IMAD.MOV.U32 R5, RZ, RZ, R35 ;  /* 0x000000ffff057224 */ /* 0x000fce00078e0023 */
.L_x_56:
[----:B------:R-:W0:Y:S02]  /*08d0*/  LDCU UR4, c[0x0][0x394] ;  /* 0x00007280ff0477ac */ /* 0x000e240008000800 */
[----:B0-----:R-:W0:Y:S02]  /*08e0*/  I2F.F64 R2, UR4 ;  /* 0x0000000400027d12 */ /* 0x001e240008201c00 */
[----:B0-----:R-:W-:Y:S01]  /*08f0*/  DADD R22, R2, 1 ;  /* 0x3ff0000002167429 */ /* 0x001fe20000000000 */
        /* <DEDUP_REMOVED lines=14> */
[----:B------:R-:W-:Y:S01]  /*09e0*/  MOV R10, 0xa10 ;  /* 0x00000a10000a7802 */ /* 0x000fe20000000f00 */
[----:B------:R-:W-:-:S07]  /*09f0*/  IMAD.MOV.U32 R25, RZ, RZ, 0x40000000 ;  /* 0x40000000ff197424 */ /* 0x000fce00078e00ff */
[----:B------:R-:W-:Y:S05]  /*0a00*/  CALL.REL.NOINC `($__internal_2_$__cuda_sm20_div_rn_f64_full) ;  /* 0x0000001000e07944 */ /* 0x000fea0003c00000 */
[----:B------:R-:W-:Y:S02]  /*0a10*/  IMAD.MOV.U32 R2, RZ, RZ, R34 ;  /* 0x000000ffff027224 */ /* 0x000fe400078e0022 */
[----:B------:R-:W-:-:S07]  /*0a20*/  IMAD.MOV.U32 R3, RZ, RZ, R35 ;  /* 0x000000ffff037224 */ /* 0x000fce00078e0023 */
.L_x_57:
[----:B------:R-:W0:Y:S01]  /*0a30*/  LDC.64 R6, c[0x0][0x380] ;  /* 0x0000e000ff067b82 */ /* 0x000e220000000a00 */
[----:B------:R-:W1:Y:S07]  /*0a40*/  LDCU UR5, c[0x0][0x388] ;  /* 0x00007100ff0577ac */ /* 0x000e6e0008000800 */
[----:B------:R-:W2:Y:S08]  /*0a50*/  LDC.64 R12, c[0x0][0x398] ;  /* 0x0000e600ff0c7b82 */ /* 0x000eb00000000a00 */
[----:B------:R-:W3:Y:S01]  /*0a60*/  LDC.64 R14, c[0x0][0x3a0] ;  /* 0x0000e800ff0e7b82 */ /* 0x000ee20000000a00 */
[----:B0-----:R-:W-:-:S06]  /*0a70*/  IMAD.WIDE.U32 R6, R9, 0x4, R6 ;  /* 0x0000000409067825 */ /* 0x001fcc00078e0006 */
[----:B------:R-:W4:Y:S01]  /*0a80*/  LDG.E.CONSTANT R6, desc[UR8][R6.64] ;  /* 0x0000000806067981 */ /* 0x000f22000c1e9900 */
[----:B------:R-:W-:-:S04]  /*0a90*/  IADD3 R0, PT, PT, R9, 0x1, RZ ;  /* 0x0000000109007810 */ /* 0x000fc80007ffe0ff */
[----:B-1----:R-:W-:Y:S01]  /*0aa0*/  ISETP.GE.AND P0, PT, R0, UR5, PT ;  /* 0x0000000500007c0c */ /* 0x002fe2000bf06270 */
[----:B----4-:R-:W0:Y:S02]  /*0ab0*/  F2F.F64.F32 R10, R6 ;  /* 0x00000006000a7310 */ /* 0x010e240000201800 */
[----:B0-----:R-:W-:Y:S01]  /*0ac0*/  DMUL R16, R10, 100 ;  /* 0x405900000a107828 */ /* 0x001fe20000000000 */
[----:B--2---:R-:W-:-:S05]  /*0ad0*/  IMAD.WIDE.U32 R10, R9, 0x4, R12 ;  /* 0x00000004090a7825 */ /* 0x004fca00078e000c */
[----:B------:R-:W0:Y:S01]  /*0ae0*/  F2F.F32.F64 R19, R16 ;  /* 0x0000001000137310 */ /* 0x000e220000301000 */
[----:B---3--:R-:W-:Y:S01]  /*0af0*/  IMAD.WIDE.U32 R12, R9, 0x4, R14 ;  /* 0x00000004090c7825 */ /* 0x008fe200078e000e */
[----:B0-----:R0:W-:Y:S04]  /*0b00*/  STG.E desc[UR8][R10.64], R19 ;  /* 0x000000130a007986 */ /* 0x0011e8000c101908 */
[----:B------:R0:W-:Y:S01]  /*0b10*/  STG.E desc[UR8][R12.64], R19 ;  /* 0x000000130c007986 */ /* 0x0001e2000c101908 */
[----:B------:R-:W-:Y:S05]  /*0b20*/  @P0 EXIT ;  /* 0x000000000000094d */ /* 0x000fea0003800000 */
[----:B------:R-:W1:Y:S01]  /*0b30*/  LDC.64 R6, c[0x0][0x390] ;  /* 0x0000e400ff067b82 */ /* 0x000e620000000a00 */
[----:B------:R-:W-:Y:S01]  /*0b40*/  UIADD3 UR4, UPT, UPT, UR5, -0x2, URZ ;  /* 0xfffffffe05047890 */ /* 0x000fe2000fffe0ff */
[--C-:B0-----:R-:W-:Y:S01]  /*0b50*/  IMAD.MOV.U32 R12, RZ, RZ, R16.reuse ;  /* 0x000000ffff0c7224 */ /* 0x101fe200078e0010 */
[----:B------:R-:W-:Y:S01]  /*0b60*/  MOV R15, R17 ;  /* 0x00000011000f7202 */ /* 0x000fe20000000f00 */
[--C-:B------:R-:W-:Y:S02]  /*0b70*/  IMAD.MOV.U32 R13, RZ, RZ, R17.reuse ;  /* 0x000000ffff0d7224 */ /* 0x100fe400078e0011 */
[--C-:B------:R-:W-:Y:S01]  /*0b80*/  IMAD.MOV.U32 R28, RZ, RZ, R16.reuse ;  /* 0x000000ffff1c7224 */ /* 0x100fe200078e0010 */
[----:B------:R-:W-:Y:S01]  /*0b90*/  ISETP.NE.AND P0, PT, R9, UR4, PT ;  /* 0x0000000409007c0c */ /* 0x000fe2000bf05270 */
[----:B------:R-:W-:Y:S01]  /*0ba0*/  UMOV UR4, 0x1 ;  /* 0x0000000100047882 */ /* 0x000fe20000000000 */
[----:B------:R-:W-:Y:S02]  /*0bb0*/  IMAD.MOV.U32 R29, RZ, RZ, R17 ;  /* 0x000000ffff1d7224 */ /* 0x000fe400078e0011 */
[----:B------:R-:W-:-:S02]  /*0bc0*/  IMAD.MOV.U32 R14, RZ, RZ, R16 ;  /* 0x000000ffff0e7224 */ /* 0x000fc400078e0010 */
[C---:B-1----:R-:W-:Y:S01]  /*0bd0*/  IMAD.IADD R8, R9.reuse, 0x1, R6 ;  /* 0x0000000109087824 */ /* 0x042fe200078e0206 */
[----:B------:R-:W-:Y:S02]  /*0be0*/  LOP3.LUT R6, RZ, R9, RZ, 0x33, !PT ;  /* 0x00000009ff067212 */ /* 0x000fe400078e33ff */
[----:B------:R-:W-:-:S03]  /*0bf0*/  VIADDMNMX R7, R9, R7, UR5, PT ;  /* 0x0000000509077e46 */ /* 0x000fc6000b800107 */
[----:B------:R-:W-:Y:S01]  /*0c00*/  VIADD R6, R6, UR5 ;  /* 0x0000000506067c36 */ /* 0x000fe20008000000 */
[----:B------:R-:W-:Y:S01]  /*0c10*/  UMOV UR5, 0x1 ;  /* 0x0000000100057882 */ /* 0x000fe20000000000 */
[----:B------:R-:W-:Y:S05]  /*0c20*/  @!P0 BRA `(.L_x_58) ;  /* 0x0000000c00048947 */ /* 0x000fea0003800000 */
[----:B------:R-:W-:Y:S01]  /*0c30*/  LOP3.LUT R0, R6, 0xfffffffe, RZ, 0xc0, !PT ;  /* 0xfffffffe06007812 */ /* 0x000fe200078ec0ff */
[--C-:B------:R-:W-:Y:S01]  /*0c40*/  IMAD.MOV.U32 R12, RZ, RZ, R16.reuse ;  /* 0x000000ffff0c7224 */ /* 0x100fe200078e0010 */
[----:B------:R-:W-:Y:S01]  /*0c50*/  UMOV UR4, 0x1 ;  /* 0x0000000100047882 */ /* 0x000fe20000000000 */
[--C-:B------:R-:W-:Y:S02]  /*0c60*/  IMAD.MOV.U32 R13, RZ, RZ, R17.reuse ;  /* 0x000000ffff0d7224 */ /* 0x100fe400078e0011 */
[--C-:B------:R-:W-:Y:S02]  /*0c70*/  IMAD.MOV.U32 R28, RZ, RZ, R16.reuse ;  /* 0x000000ffff1c7224 */ /* 0x100fe400078e0010 */
[--C-:B------:R-:W-:Y:S02]  /*0c80*/  IMAD.MOV.U32 R29, RZ, RZ, R17.reuse ;  /* 0x000000ffff1d7224 */ /* 0x100fe400078e0011 */
[----:B------:R-:W-:Y:S02]  /*0c90*/  IMAD.MOV.U32 R14, RZ, RZ, R16 ;  /* 0x000000ffff0e7224 */ /* 0x000fe400078e0010 */
[----:B------:R-:W-:-:S02]  /*0ca0*/  IMAD.MOV.U32 R15, RZ, RZ, R17 ;  /* 0x000000ffff0f7224 */ /* 0x000fc400078e0011 */
[----:B------:R-:W-:-:S07]  /*0cb0*/  IMAD.MOV R0, RZ, RZ, -R0 ;  /* 0x000000ffff007224 */ /* 0x000fce00078e0a00 */
.L_x_71:
[----:B0-----:R-:W0:Y:S01]  /*0cc0*/  LDC.64 R20, c[0x0][0x380] ;  /* 0x0000e000ff147b82 */ /* 0x001e220000000a00 */
[----:B------:R-:W-:-:S05]  /*0cd0*/  IADD3 R18, PT, PT, R9, 0x1, RZ ;  /* 0x0000000109127810 */ /* 0x000fca0007ffe0ff */
[----:B0-----:R-:W-:-:S06]  /*0ce0*/  IMAD.WIDE.U32 R20, R18, 0x4, R20 ;  /* 0x0000000412147825 */ /* 0x001fcc00078e0014 */
[----:B------:R-:W2:Y:S01]  /*0cf0*/  LDG.E.CONSTANT R20, desc[UR8][R20.64] ;  /* 0x0000000814147981 */ /* 0x000ea2000c1e9900 */
[----:B------:R-:W-:Y:S01]  /*0d00*/  ISETP.GT.AND P0, PT, R8, R18, PT ;  /* 0x000000120800720c */ /* 0x000fe20003f04270 */
[----:B------:R-:W-:-:S05]  /*0d10*/  VIADD R0, R0, 0x2 ;  /* 0x0000000200007836 */ /* 0x000fca0000000000 */
[----:B------:R-:W-:Y:S01]  /*0d20*/  ISETP.NE.AND P1, PT, R0, RZ, PT ;  /* 0x000000ff0000720c */ /* 0x000fe20003f25270 */
[----:B--2---:R-:W0:Y:S02]  /*0d30*/  F2F.F64.F32 R10, R20 ;  /* 0x00000014000a7310 */ /* 0x004e240000201800 */
[----:B0-----:R-:W-:-:S04]  /*0d40*/  DMUL R10, R10, 100 ;  /* 0x405900000a0a7828 */ /* 0x001fc80000000000 */
[----:B------:R-:W-:Y:S07]  /*0d50*/  @!P0 BRA `(.L_x_59) ;  /* 0x0000000000788947 */ /* 0x000fee0003800000 */
[----:B------:R-:W-:Y:S01]  /*0d60*/  DSETP.NE.AND P0, PT, |R10|, +INF , PT ;  /* 0x7ff000000a00742a */ /* 0x000fe20003f05200 */
[----:B------:R-:W-:Y:S02]  /*0d70*/  IMAD.MOV.U32 R28, RZ, RZ, R14 ;  /* 0x000000ffff1c7224 */ /* 0x000fe400078e000e */
[----:B------:R-:W-:-:S11]  /*0d80*/  IMAD.MOV.U32 R29, RZ, RZ, R15 ;  /* 0x000000ffff1d7224 */ /* 0x000fd600078e000f */
[----:B------:R-:W-:Y:S05]  /*0d90*/  @!P0 BRA `(.L_x_60) ;  /* 0x0000000000808947 */ /* 0x000fea0003800000 */
[----:B------:R-:W-:Y:S01]  /*0da0*/  UIADD3 UR6, UPT, UPT, UR5, 0x1, URZ ;  /* 0x0000000105067890 */ /* 0x000fe2000fffe0ff */
[----:B------:R-:W-:-:S08]  /*0db0*/  IMAD.MOV.U32 R20, RZ, RZ, 0x1 ;  /* 0x00000001ff147424 */ /* 0x000fd000078e00ff */
[----:B------:R-:W0:Y:S08]  /*0dc0*/  I2F.F64 R22, UR6 ;  /* 0x0000000600167d12 */ /* 0x000e300008201c00 */
[----:B0-----:R-:W0:Y:S02]  /*0dd0*/  MUFU.RCP64H R21, R23 ;  /* 0x0000001700157308 */ /* 0x001e240000001800 */
[----:B0-----:R-:W-:-:S08]  /*0de0*/  DFMA R24, -R22, R20, 1 ;  /* 0x3ff000001618742b */ /* 0x001fd00000000114 */
[----:B------:R-:W-:Y:S02]  /*0df0*/  DFMA R26, R24, R24, R24 ;  /* 0x00000018181a722b */ /* 0x000fe40000000018 */
[----:B------:R-:W0:Y:S06]  /*0e00*/  I2F.F64 R24, UR5 ;  /* 0x0000000500187d12 */ /* 0x000e2c0008201c00 */
[----:B------:R-:W-:-:S08]  /*0e10*/  DFMA R26, R20, R26, R20 ;  /* 0x0000001a141a722b */ /* 0x000fd00000000014 */
[----:B------:R-:W-:Y:S02]  /*0e20*/  DFMA R20, -R22, R26, 1 ;  /* 0x3ff000001614742b */ /* 0x000fe4000000011a */
[----:B0-----:R-:W-:-:S06]  /*0e30*/  DFMA R24, R14, R24, R10 ;  /* 0x000000180e18722b */ /* 0x001fcc000000000a */
[----:B------:R-:W-:-:S04]  /*0e40*/  DFMA R20, R26, R20, R26 ;  /* 0x000000141a14722b */ /* 0x000fc8000000001a */
[----:B------:R-:W-:-:S04]  /*0e50*/  FSETP.GEU.AND P2, PT, |R25|, 6.5827683646048100446e-37, PT ;  /* 0x036000001900780b */ /* 0x000fc80003f4e200 */
[----:B------:R-:W-:-:S08]  /*0e60*/  DMUL R14, R24, R20 ;  /* 0x00000014180e7228 */ /* 0x000fd00000000000 */
[----:B------:R-:W-:-:S08]  /*0e70*/  DFMA R10, -R22, R14, R24 ;  /* 0x0000000e160a722b */ /* 0x000fd00000000118 */
[----:B------:R-:W-:-:S10]  /*0e80*/  DFMA R14, R20, R10, R14 ;  /* 0x0000000a140e722b */ /* 0x000fd4000000000e */
[----:B------:R-:W-:-:S05]  /*0e90*/  FFMA R10, RZ, R23, R15 ;  /* 0x00000017ff0a7223 */ /* 0x000fca000000000f */
[----:B------:R-:W-:-:S13]  /*0ea0*/  FSETP.GT.AND P0, PT, |R10|, 1.469367938527859385e-39, PT ;  /* 0x001000000a00780b */ /* 0x000fda0003f04200 */
[----:B------:R-:W-:Y:S05]  /*0eb0*/  @P0 BRA P2, `(.L_x_61) ;  /* 0x0000000000100947 */ /* 0x000fea0001000000 */
[----:B------:R-:W-:-:S07]  /*0ec0*/  MOV R10, 0xee0 ;  /* 0x00000ee0000a7802 */ /* 0x000fce0000000f00 */
[----:B------:R-:W-:Y:S05]  /*0ed0*/  CALL.REL.NOINC `($__internal_2_$__cuda_sm20_div_rn_f64_full) ;  /* 0x0000000c00ac7944 */ /* 0x000fea0003c00000 */
[----:B------:R-:W-:Y:S02]  /*0ee0*/  IMAD.MOV.U32 R14, RZ, RZ, R34 ;  /* 0x000000ffff0e7224 */ /* 0x000fe400078e0022 */
[----:B------:R-:W-:-:S07]  /*0ef0*/  IMAD.MOV.U32 R15, RZ, RZ, R35 ;  /* 0x000000ffff0f7224 */ /* 0x000fce00078e0023 */
.L_x_61:
[----:B------:R-:W-:Y:S01]  /*0f00*/  IMAD.MOV.U32 R28, RZ, RZ, R14 ;  /* 0x000000ffff1c7224 */ /* 0x000fe200078e000e */
[----:B------:R-:W-:Y:S01]  /*0f10*/  MOV R29, R15 ;  /* 0x0000000f001d7202 */ /* 0x000fe20000000f00 */
[----:B------:R-:W-:Y:S01]  /*0f20*/  UMOV UR5, UR6 ;  /* 0x0000000600057c82 */ /* 0x000fe20008000000 */
[----:B------:R-:W-:Y:S05]  /*0f30*/  BRA `(.L_x_60) ;  /* 0x0000000000187947 */ /* 0x000fea0003800000 */
.L_x_59:
[----:B------:R-:W-:Y:S02]  /*0f40*/  DMUL R22, R10, R4 ;  /* 0x000000040a167228 */ /* 0x000fe40000000000 */
[----:B------:R-:W-:Y:S02]  /*0f50*/  DADD R20, -R4, 1 ;  /* 0x3ff0000004147429 */ /* 0x000fe40000000100 */
[----:B------:R-:W-:-:S06]  /*0f60*/  DSETP.NE.AND P0, PT, |R10|, +INF , PT ;  /* 0x7ff000000a00742a */ /* 0x000fcc0003f05200 */
[----:B------:R-:W-:-:S10]  /*0f70*/  DFMA R20, R20, R28, R22 ;  /* 0x0000001c1414722b */ /* 0x000fd40000000016 */
[----:B------:R-:W-:Y:S02]  /*0f80*/  FSEL R28, R28, R20, !P0 ;  /* 0x000000141c1c7208 */ /* 0x000fe40004000000 */
[----:B------:R-:W-:-:S07]  /*0f90*/  FSEL R29, R29, R21, !P0 ;  /* 0x000000151d1d7208 */ /* 0x000fce0004000000 */
.L_x_60:
[----:B------:R-:W0:Y:S01]  /*0fa0*/  LDC.64 R10, c[0x0][0x398] ;  /* 0x0000e600ff0a7b82 */ /* 0x000e220000000a00 */
[----:B------:R-:W1:Y:S01]  /*0fb0*/  F2F.F32.F64 R19, R28 ;  /* 0x0000001c00137310 */ /* 0x000e620000301000 */
[C---:B------:R-:W-:Y:S01]  /*0fc0*/  ISETP.GE.AND P0, PT, R18.reuse, R7, PT ;  /* 0x000000071200720c */ /* 0x040fe20003f06270 */
[----:B0-----:R-:W-:-:S05]  /*0fd0*/  IMAD.WIDE.U32 R10, R18, 0x4, R10 ;  /* 0x00000004120a7825 */ /* 0x001fca00078e000a */
[----:B-1----:R0:W-:Y:S07]  /*0fe0*/  STG.E desc[UR8][R10.64], R19 ;  /* 0x000000130a007986 */ /* 0x0021ee000c101908 */
[----:B------:R-:W-:Y:S05]  /*0ff0*/  @P0 BRA `(.L_x_62) ;  /* 0x0000000000780947 */ /* 0x000fea0003800000 */
[----:B------:R-:W-:Y:S01]  /*1000*/  DSETP.NE.AND P0, PT, |R28|, +INF , PT ;  /* 0x7ff000001c00742a */ /* 0x000fe20003f05200 */
[----:B------:R-:W-:Y:S02]  /*1010*/  IMAD.MOV.U32 R16, RZ, RZ, R12 ;  /* 0x000000ffff107224 */ /* 0x000fe400078e000c */
[----:B------:R-:W-:-:S11]  /*1020*/  IMAD.MOV.U32 R17, RZ, RZ, R13 ;  /* 0x000000ffff117224 */ /* 0x000fd600078e000d */
[----:B------:R-:W-:Y:S05]  /*1030*/  @!P0 BRA `(.L_x_63) ;  /* 0x0000000000808947 */ /* 0x000fea0003800000 */
[----:B------:R-:W-:Y:S01]  /*1040*/  UIADD3 UR6, UPT, UPT, UR4, 0x1, URZ ;  /* 0x0000000104067890 */ /* 0x000fe2000fffe0ff */
[----:B0-----:R-:W-:Y:S01]  /*1050*/  IMAD.MOV.U32 R10, RZ, RZ, 0x1 ;  /* 0x00000001ff0a7424 */ /* 0x001fe200078e00ff */
[----:B------:R-:W0:Y:S08]  /*1060*/  I2F.F64 R24, UR4 ;  /* 0x0000000400187d12 */ /* 0x000e300008201c00 */
[----:B------:R-:W1:Y:S01]  /*1070*/  I2F.F64 R22, UR6 ;  /* 0x0000000600167d12 */ /* 0x000e620008201c00 */
[----:B0-----:R-:W-:-:S07]  /*1080*/  DFMA R24, R12, R24, R28 ;  /* 0x000000180c18722b */ /* 0x001fce000000001c */
[----:B-1----:R-:W0:Y:S03]  /*1090*/  MUFU.RCP64H R11, R23 ;  /* 0x00000017000b7308 */ /* 0x002e260000001800 */
[----:B------:R-:W-:Y:S01]  /*10a0*/  FSETP.GEU.AND P2, PT, |R25|, 6.5827683646048100446e-37, PT ;  /* 0x036000001900780b */ /* 0x000fe20003f4e200 */
        /* <DEDUP_REMOVED lines=15> */
.L_x_64:
[----:B------:R-:W-:Y:S01]  /*11a0*/  IMAD.MOV.U32 R16, RZ, RZ, R12 ;  /* 0x000000ffff107224 */ /* 0x000fe200078e000c */
[----:B------:R-:W-:Y:S01]  /*11b0*/  UMOV UR4, UR6 ;  /* 0x0000000600047c82 */ /* 0x000fe20008000000 */
[----:B------:R-:W-:Y:S01]  /*11c0*/  IMAD.MOV.U32 R17, RZ, RZ, R13 ;  /* 0x000000ffff117224 */ /* 0x000fe200078e000d */
[----:B------:R-:W-:Y:S06]  /*11d0*/  BRA `(.L_x_63) ;  /* 0x0000000000187947 */ /* 0x000fec0003800000 */
.L_x_62:
[----:B0-----:R-:W-:Y:S02]  /*11e0*/  DADD R10, -R2, 1 ;  /* 0x3ff00000020a7429 */ /* 0x001fe40000000100 */
[C---:B------:R-:W-:Y:S02]  /*11f0*/  DMUL R20, R28.reuse, R2 ;  /* 0x000000021c147228 */ /* 0x040fe40000000000 */
[----:B------:R-:W-:-:S06]  /*1200*/  DSETP.NE.AND P0, PT, |R28|, +INF , PT ;  /* 0x7ff000001c00742a */ /* 0x000fcc0003f05200 */
[----:B------:R-:W-:-:S10]  /*1210*/  DFMA R10, R10, R16, R20 ;  /* 0x000000100a0a722b */ /* 0x000fd40000000014 */
[----:B------:R-:W-:Y:S02]  /*1220*/  FSEL R16, R16, R10, !P0 ;  /* 0x0000000a10107208 */ /* 0x000fe40004000000 */
[----:B------:R-:W-:-:S07]  /*1230*/  FSEL R17, R17, R11, !P0 ;  /* 0x0000000b11117208 */ /* 0x000fce0004000000 */
.L_x_63:
[----:B0-----:R-:W0:Y:S02]  /*1240*/  LDC.64 R10, c[0x0][0x380] ;  /* 0x0000e000ff0a7b82 */ /* 0x001e240000000a00 */
[----:B0-----:R-:W-:-:S06]  /*1250*/  IMAD.WIDE.U32 R20, R18, 0x4, R10 ;  /* 0x0000000412147825 */ /* 0x001fcc00078e000a */
[----:B------:R-:W0:Y:S01]  /*1260*/  LDC.64 R10, c[0x0][0x3a0] ;  /* 0x0000e800ff0a7b82 */ /* 0x000e220000000a00 */
[----:B------:R-:W2:Y:S01]  /*1270*/  LDG.E.CONSTANT R20, desc[UR8][R20.64+0x4] ;  /* 0x0000040814147981 */ /* 0x000ea2000c1e9900 */
[----:B------:R-:W1:Y:S01]  /*1280*/  F2F.F32.F64 R23, R16 ;  /* 0x0000001000177310 */ /* 0x000e620000301000 */
[----:B------:R-:W-:-:S04]  /*1290*/  IADD3 R31, PT, PT, R9, 0x2, RZ ;  /* 0x00000002091f7810 */ /* 0x000fc80007ffe0ff */
[----:B------:R-:W-:Y:S01]  /*12a0*/  ISETP.GT.AND P0, PT, R8, R31, PT ;  /* 0x0000001f0800720c */ /* 0x000fe20003f04270 */
[----:B0-----:R-:W-:-:S05]  /*12b0*/  IMAD.WIDE.U32 R18, R18, 0x4, R10 ;  /* 0x0000000412127825 */ /* 0x001fca00078e000a */
[----:B-1----:R0:W-:Y:S01]  /*12c0*/  STG.E desc[UR8][R18.64], R23 ;  /* 0x0000001712007986 */ /* 0x0021e2000c101908 */
[----:B--2---:R-:W1:Y:S02]  /*12d0*/  F2F.F64.F32 R10, R20 ;  /* 0x00000014000a7310 */ /* 0x004e640000201800 */
[----:B-1----:R-:W-:-:S04]  /*12e0*/  DMUL R10, R10, 100 ;  /* 0x405900000a0a7828 */ /* 0x002fc80000000000 */
[----:B0-----:R-:W-:Y:S07]  /*12f0*/  @P0 BRA `(.L_x_65) ;  /* 0x00000000001c0947 */ /* 0x001fee0003800000 */
[----:B------:R-:W-:Y:S02]  /*1300*/  DMUL R20, R10, R4 ;  /* 0x000000040a147228 */ /* 0x000fe40000000000 */
[----:B------:R-:W-:Y:S02]  /*1310*/  DADD R22, -R4, 1 ;  /* 0x3ff0000004167429 */ /* 0x000fe40000000100 */
[----:B------:R-:W-:-:S06]  /*1320*/  DSETP.NE.AND P0, PT, |R10|, +INF , PT ;  /* 0x7ff000000a00742a */ /* 0x000fcc0003f05200 */
[----:B------:R-:W-:-:S10]  /*1330*/  DFMA R20, R22, R28, R20 ;  /* 0x0000001c1614722b */ /* 0x000fd40000000014 */
[----:B------:R-:W-:Y:S02]  /*1340*/  FSEL R28, R28, R20, !P0 ;  /* 0x000000141c1c7208 */ /* 0x000fe40004000000 */
[----:B------:R-:W-:Y:S01]  /*1350*/  FSEL R29, R29, R21, !P0 ;  /* 0x000000151d1d7208 */ /* 0x000fe20004000000 */
[----:B------:R-:W-:Y:S06]  /*1360*/  BRA `(.L_x_66) ;  /* 0x0000000000747947 */ /* 0x000fec0003800000 */
.L_x_65:
        /* <DEDUP_REMOVED lines=26> */
.L_x_67:
[----:B------:R-:W-:Y:S01]  /*1510*/  IMAD.MOV.U32 R28, RZ, RZ, R14 ;  /* 0x000000ffff1c7224 */ /* 0x000fe200078e000e */
[----:B------:R-:W-:Y:S01]  /*1520*/  UMOV UR5, UR6 ;  /* 0x0000000600057c82 */ /* 0x000fe20008000000 */
[----:B------:R-:W-:-:S07]  /*1530*/  IMAD.MOV.U32 R29, RZ, RZ, R15 ;  /* 0x000000ffff1d7224 */ /* 0x000fce00078e000f */
.L_x_66:
[----:B------:R-:W0:Y:S01]  /*1540*/  LDC.64 R10, c[0x0][0x398] ;  /* 0x0000e600ff0a7b82 */ /* 0x000e220000000a00 */
[----:B------:R-:W1:Y:S01]  /*1550*/  F2F.F32.F64 R21, R28 ;  /* 0x0000001c00157310 */ /* 0x000e620000301000 */
[----:B------:R-:W-:Y:S02]  /*1560*/  IADD3 R23, PT, PT, R9, 0x1, RZ ;  /* 0x0000000109177810 */ /* 0x000fe40007ffe0ff */
[----:B------:R-:W-:-:S03]  /*1570*/  ISETP.GE.AND P0, PT, R31, R7, PT ;  /* 0x000000071f00720c */ /* 0x000fc60003f06270 */
[----:B0-----:R-:W-:-:S05]  /*1580*/  IMAD.WIDE.U32 R10, R23, 0x4, R10 ;  /* 0x00000004170a7825 */ /* 0x001fca00078e000a */
[----:B-1----:R0:W-:Y:S05]  /*1590*/  STG.E desc[UR8][R10.64+0x4], R21 ;  /* 0x000004150a007986 */ /* 0x0021ea000c101908 */
[----:B------:R-:W-:Y:S05]  /*15a0*/  @!P0 BRA `(.L_x_68) ;  /* 0x00000000001c8947 */ /* 0x000fea0003800000 */
[----:B0-----:R-:W-:Y:S02]  /*15b0*/  DADD R20, -R2, 1 ;  /* 0x3ff0000002147429 */ /* 0x001fe40000000100 */
[C---:B------:R-:W-:Y:S02]  /*15c0*/  DMUL R10, R28.reuse, R2 ;  /* 0x000000021c0a7228 */ /* 0x040fe40000000000 */
[----:B------:R-:W-:-:S06]  /*15d0*/  DSETP.NE.AND P0, PT, |R28|, +INF , PT ;  /* 0x7ff000001c00742a */ /* 0x000fcc0003f05200 */
[----:B------:R-:W-:-:S10]  /*15e0*/  DFMA R10, R20, R16, R10 ;  /* 0x00000010140a722b */ /* 0x000fd4000000000a */
[----:B------:R-:W-:Y:S02]  /*15f0*/  FSEL R16, R16, R10, !P0 ;  /* 0x0000000a10107208 */ /* 0x000fe40004000000 */
[----:B------:R-:W-:Y:S01]  /*1600*/  FSEL R17, R17, R11, !P0 ;  /* 0x0000000b11117208 */ /* 0x000fe20004000000 */
[----:B------:R-:W-:Y:S06]  /*1610*/  BRA `(.L_x_69) ;  /* 0x0000000000747947 */ /* 0x000fec0003800000 */
.L_x_68:
        /* <DEDUP_REMOVED lines=26> */
.L_x_70:
[----:B------:R-:W-:Y:S01]  /*17c0*/  IMAD.MOV.U32 R16, RZ, RZ, R12 ;  /* 0x000000ffff107224 */ /* 0x000fe200078e000c */
[----:B------:R-:W-:Y:S01]  /*17d0*/  UMOV UR4, UR6 ;  /* 0x0000000600047c82 */ /* 0x000fe20008000000 */
[----:B------:R-:W-:-:S07]  /*17e0*/  IMAD.MOV.U32 R17, RZ, RZ, R13 ;  /* 0x000000ffff117224 */ /* 0x000fce00078e000d */
.L_x_69:
[----:B0-----:R-:W0:Y:S01]  /*17f0*/  F2F.F32.F64 R11, R16 ;  /* 0x00000010000b7310 */ /* 0x001e220000301000 */
[----:B------:R-:W-:Y:S01]  /*1800*/  IADD3 R9, PT, PT, R9, 0x2, RZ ;  /* 0x0000000209097810 */ /* 0x000fe20007ffe0ff */
[----:B0-----:R0:W-:Y:S01]  /*1810*/  STG.E desc[UR8][R18.64+0x4], R11 ;  /* 0x0000040b12007986 */ /* 0x0011e2000c101908 */
[----:B------:R-:W-:Y:S05]  /*1820*/  @P1 BRA `(.L_x_71) ;  /* 0xfffffff400241947 */ /* 0x000fea000383ffff */
[----:B------:R-:W-:-:S07]  /*1830*/  VIADD R0, R9, 0x1 ;  /* 0x0000000109007836 */ /* 0x000fce0000000000 */
.L_x_58:
[----:B------:R-:W-:-:S04]  /*1840*/  LOP3.LUT R6, R6, 0x1, RZ, 0xc0, !PT ;  /* 0x0000000106067812 */ /* 0x000fc800078ec0ff */
[----:B------:R-:W-:-:S13]  /*1850*/  ISETP.NE.U32.AND P0, PT, R6, 0x1, PT ;  /* 0x000000010600780c */ /* 0x000fda0003f05070 */
[----:B------:R-:W-:Y:S05]  /*1860*/  @P0 EXIT ;  /* 0x000000000000094d */ /* 0x000fea0003800000 */
[----:B0-----:R-:W0:Y:S02]  /*1870*/  LDC.64 R10, c[0x0][0x380] ;  /* 0x0000e000ff0a7b82 */ /* 0x001e240000000a00 */
[----:B0-----:R-:W-:-:S06]  /*1880*/  IMAD.WIDE.U32 R10, R0, 0x4, R10 ;  /* 0x00000004000a7825 */ /* 0x001fcc00078e000a */
[----:B------:R-:W2:Y:S01]  /*1890*/  LDG.E.CONSTANT R10, desc[UR8][R10.64] ;  /* 0x000000080a0a7981 */ /* 0x000ea2000c1e9900 */
[----:B------:R-:W-:Y:S01]  /*18a0*/  ISETP.GT.AND P0, PT, R8, R0, PT ;  /* 0x000000000800720c */ /* 0x000fe20003f04270 */
[----:B--2---:R-:W0:Y:S02]  /*18b0*/  F2F.F64.F32 R18, R10 ;  /* 0x0000000a00127310 */ /* 0x004e240000201800 */
[----:B0-----:R-:W-:-:S10]  /*18c0*/  DMUL R8, R18, 100 ;  /* 0x4059000012087828 */ /* 0x001fd40000000000 */
[----:B------:R-:W-:Y:S05]  /*18d0*/  @P0 BRA `(.L_x_72) ;  /* 0x00000000001c0947 */ /* 0x000fea0003800000 */
[----:B------:R-:W-:Y:S02]  /*18e0*/  DADD R10, -R4, 1 ;  /* 0x3ff00000040a7429 */ /* 0x000fe40000000100 */
[C---:B------:R-:W-:Y:S02]  /*18f0*/  DMUL R4, R8.reuse, R4 ;  /* 0x0000000408047228 */ /* 0x040fe40000000000 */
[----:B------:R-:W-:-:S06]  /*1900*/  DSETP.NE.AND P0, PT, |R8|, +INF , PT ;  /* 0x7ff000000800742a */ /* 0x000fcc0003f05200 */
[----:B------:R-:W-:-:S10]  /*1910*/  DFMA R4, R10, R28, R4 ;  /* 0x0000001c0a04722b */ /* 0x000fd40000000004 */
[----:B------:R-:W-:Y:S02]  /*1920*/  FSEL R14, R28, R4, !P0 ;  /* 0x000000041c0e7208 */ /* 0x000fe40004000000 */
[----:B------:R-:W-:Y:S01]  /*1930*/  FSEL R15, R29, R5, !P0 ;  /* 0x000000051d0f7208 */ /* 0x000fe20004000000 */
[----:B------:R-:W-:Y:S06]  /*1940*/  BRA `(.L_x_73) ;  /* 0x0000000000687947 */ /* 0x000fec0003800000 */
.L_x_72:
[----:B------:R-:W-:-:S14]  /*1950*/  DSETP.NE.AND P0, PT, |R8|, +INF , PT ;  /* 0x7ff000000800742a */ /* 0x000fdc0003f05200 */
        /* <DEDUP_REMOVED lines=23> */
.L_x_74:
[----:B------:R-:W-:Y:S02]  /*1ad0*/  IMAD.MOV.U32 R14, RZ, RZ, R4 ;  /* 0x000000ffff0e7224 */ /* 0x000fe400078e0004 */
[----:B------:R-:W-:-:S07]  /*1ae0*/  IMAD.MOV.U32 R15, RZ, RZ, R5 ;  /* 0x000000ffff0f7224 */ /* 0x000fce00078e0005 */
.L_x_73:
[----:B------:R-:W0:Y:S01]  /*1af0*/  LDC.64 R4, c[0x0][0x398] ;  /* 0x0000e600ff047b82 */ /* 0x000e220000000a00 */
[----:B------:R-:W1:Y:S01]  /*1b00*/  F2F.F32.F64 R9, R14 ;  /* 0x0000000e00097310 */ /* 0x000e620000301000 */
[C---:B------:R-:W-:Y:S01]  /*1b10*/  ISETP.GE.AND P0, PT, R0.reuse, R7, PT ;  /* 0x000000070000720c */ /* 0x040fe20003f06270 */
[----:B0-----:R-:W-:-:S05]  /*1b20*/  IMAD.WIDE.U32 R4, R0, 0x4, R4 ;  /* 0x0000000400047825 */ /* 0x001fca00078e0004 */
[----:B-1----:R0:W-:Y:S07]  /*1b30*/  STG.E desc[UR8][R4.64], R9 ;  /* 0x0000000904007986 */ /* 0x0021ee000c101908 */
        /* <DEDUP_REMOVED lines=8> */
.L_x_75:
[----:B------:R-:W-:-:S14]  /*1bc0*/  DSETP.NE.AND P0, PT, |R14|, +INF , PT ;  /* 0x7ff000000e00742a */ /* 0x000fdc0003f05200 */
[----:B------:R-:W-:Y:S05]  /*1bd0*/  @!P0 BRA `(.L_x_76) ;  /* 0x0000000000588947 */ /* 0x000fea0003800000 */
[----:B------:R-:W-:Y:S01]  /*1be0*/  UIADD3 UR5, UPT, UPT, UR4, 0x1, URZ ;  /* 0x0000000104057890 */ /* 0x000fe2000fffe0ff */
[----:B0-----:R-:W-:-:S08]  /*1bf0*/  IMAD.MOV.U32 R4, RZ, RZ, 0x1 ;  /* 0x00000001ff047424 */ /* 0x001fd000078e00ff */
        /* <DEDUP_REMOVED lines=18> */
[----:B------:R-:W-:Y:S01]  /*1d20*/  MOV R12, R34 ;  /* 0x00000022000c7202 */ /* 0x000fe20000000f00 */
[----:B------:R-:W-:-:S07]  /*1d30*/  IMAD.MOV.U32 R13, RZ, RZ, R35 ;  /* 0x000000ffff0d7224 */ /* 0x000fce00078e0023 */
.L_x_76:
[----:B------:R-:W1:Y:S01]  /*1d40*/  LDC.64 R2, c[0x0][0x3a0] ;  /* 0x0000e800ff027b82 */ /* 0x000e620000000a00 */
[----:B------:R-:W2:Y:S01]  /*1d50*/  F2F.F32.F64 R13, R12 ;  /* 0x0000000c000d7310 */ /* 0x000ea20000301000 */
[----:B-1----:R-:W-:-:S05]  /*1d60*/  IMAD.WIDE.U32 R2, R0, 0x4, R2 ;  /* 0x0000000400027825 */ /* 0x002fca00078e0002 */
[----:B--2---:R-:W-:Y:S01]  /*1d70*/  STG.E desc[UR8][R2.64], R13 ;  /* 0x0000000d02007986 */ /* 0x004fe2000c101908 */
[----:B------:R-:W-:Y:S05]  /*1d80*/  EXIT ;  /* 0x000000000000794d */ /* 0x000fea0003800000 */
        .weak           $__internal_2_$__cuda_sm20_div_rn_f64_full
        .type           $__internal_2_$__cuda_sm20_div_rn_f64_full,@function
        .size           $__internal_2_$__cuda_sm20_div_rn_f64_full,(.L_x_104 - $__internal_2_$__cuda_sm20_div_rn_f64_full)
$__internal_2_$__cuda_sm20_div_rn_f64_full:
[C---:B------:R-:W-:Y:S01]  /*1d90*/  FSETP.GEU.AND P0, PT, |R23|.reuse, 1.469367938527859385e-39, PT ;  /* 0x001000001700780b */ /* 0x040fe20003f0e200 */
[----:B------:R-:W-:Y:S01]  /*1da0*/  IMAD.MOV.U32 R26, RZ, RZ, 0x1 ;  /* 0x00000001ff1a7424 */ /* 0x000fe200078e00ff */
[C---:B------:R-:W-:Y:S01]  /*1db0*/  LOP3.LUT R20, R23.reuse, 0x800fffff, RZ, 0xc0, !PT ;  /* 0x800fffff17147812 */ /* 0x040fe200078ec0ff */
[----:B------:R-:W-:Y:S01]  /*1dc0*/  IMAD.MOV.U32 R11, RZ, RZ, 0x1ca00000 ;  /* 0x1ca00000ff0b7424 */ /* 0x000fe200078e00ff */
[----:B------:R-:W-:Y:S02]  /*1dd0*/  LOP3.LUT R33, R23, 0x7ff00000, RZ, 0xc0, !PT ;  /* 0x7ff0000017217812 */ /* 0x000fe400078ec0ff */
[----:B------:R-:W-:Y:S01]  /*1de0*/  LOP3.LUT R21, R20, 0x3ff00000, RZ, 0xfc, !PT ;  /* 0x3ff0000014157812 */ /* 0x000fe200078efcff */
[----:B------:R-:W-:Y:S01]  /*1df0*/  IMAD.MOV.U32 R20, RZ, RZ, R22 ;  /* 0x000000ffff147224 */ /* 0x000fe200078e0016 */
[----:B------:R-:W-:-:S04]  /*1e00*/  LOP3.LUT R30, R25, 0x7ff00000, RZ, 0xc0, !PT ;  /* 0x7ff00000191e7812 */ /* 0x000fc800078ec0ff */
[----:B------:R-:W-:Y:S01]  /*1e10*/  ISETP.GE.U32.AND P2, PT, R30, R33, PT ;  /* 0x000000211e00720c */ /* 0x000fe20003f46070 */
[----:B------:R-:W-:-:S06]  /*1e20*/  @!P0 DMUL R20, R22, 8.98846567431157953865e+307 ;  /* 0x7fe0000016148828 */ /* 0x000fcc0000000000 */
[----:B------:R-:W0:Y:S02]  /*1e30*/  MUFU.RCP64H R27, R21 ;  /* 0x00000015001b7308 */ /* 0x000e240000001800 */
[----:B0-----:R-:W-:-:S08]  /*1e40*/  DFMA R36, R26, -R20, 1 ;  /* 0x3ff000001a24742b */ /* 0x001fd00000000814 */
[----:B------:R-:W-:-:S08]  /*1e50*/  DFMA R36, R36, R36, R36 ;  /* 0x000000242424722b */ /* 0x000fd00000000024 */
[----:B------:R-:W-:Y:S01]  /*1e60*/  DFMA R36, R26, R36, R26 ;  /* 0x000000241a24722b */ /* 0x000fe2000000001a */
[----:B------:R-:W-:Y:S01]  /*1e70*/  SEL R27, R11, 0x63400000, !P2 ;  /* 0x634000000b1b7807 */ /* 0x000fe20005000000 */
[----:B------:R-:W-:Y:S01]  /*1e80*/  IMAD.MOV.U32 R26, RZ, RZ, R24 ;  /* 0x000000ffff1a7224 */ /* 0x000fe200078e0018 */
[----:B------:R-:W-:Y:S02]  /*1e90*/  FSETP.GEU.AND P2, PT, |R25|, 1.469367938527859385e-39, PT ;  /* 0x001000001900780b */ /* 0x000fe40003f4e200 */
[----:B------:R-:W-:-:S03]  /*1ea0*/  LOP3.LUT R27, R27, 0x800fffff, R25, 0xf8, !PT ;  /* 0x800fffff1b1b7812 */ /* 0x000fc600078ef819 */
[----:B------:R-:W-:-:S08]  /*1eb0*/  DFMA R34, R36, -R20, 1 ;  /* 0x3ff000002422742b */ /* 0x000fd00000000814 */
[----:B------:R-:W-:Y:S01]  /*1ec0*/  DFMA R36, R36, R34, R36 ;  /* 0x000000222424722b */ /* 0x000fe20000000024 */
[----:B------:R-:W-:Y:S10]  /*1ed0*/  @P2 BRA `(.L_x_77) ;  /* 0x0000000000202947 */ /* 0x000ff40003800000 */
        /* <DEDUP_REMOVED lines=8> */
.L_x_77:
[----:B------:R-:W-:Y:S01]  /*1f60*/  DMUL R38, R36, R26 ;  /* 0x0000001a24267228 */ /* 0x000fe20000000000 */
[----:B------:R-:W-:Y:S01]  /*1f70*/  VIADD R32, R30, 0xffffffff ;  /* 0xffffffff1e207836 */ /* 0x000fe20000000000 */
[----:B------:R-:W-:-:S04]  /*1f80*/  @!P0 LOP3.LUT R33, R21, 0x7ff00000, RZ, 0xc0, !PT ;  /* 0x7ff0000015218812 */ /* 0x000fc800078ec0ff */
[----:B------:R-:W-:Y:S02]  /*1f90*/  ISETP.GT.U32.AND P0, PT, R32, 0x7feffffe, PT ;  /* 0x7feffffe2000780c */ /* 0x000fe40003f04070 */
[----:B------:R-:W-:-:S08]  /*1fa0*/  DFMA R34, R38, -R20, R26 ;  /* 0x800000142622722b */ /* 0x000fd0000000001a */
[----:B------:R-:W-:Y:S01]  /*1fb0*/  DFMA R36, R36, R34, R38 ;  /* 0x000000222424722b */ /* 0x000fe20000000026 */
[----:B------:R-:W-:-:S04]  /*1fc0*/  IADD3 R34, PT, PT, R33, -0x1, RZ ;  /* 0xffffffff21227810 */ /* 0x000fc80007ffe0ff */
[----:B------:R-:W-:-:S13]  /*1fd0*/  ISETP.GT.U32.OR P0, PT, R34, 0x7feffffe, P0 ;  /* 0x7feffffe2200780c */ /* 0x000fda0000704470 */
[----:B------:R-:W-:Y:S05]  /*1fe0*/  @P0 BRA `(.L_x_78) ;  /* 0x0000000000700947 */ /* 0x000fea0003800000 */
[----:B------:R-:W-:Y:S02]  /*1ff0*/  LOP3.LUT R24, R25, 0x7ff00000, RZ, 0xc0, !PT ;  /* 0x7ff0000019187812 */ /* 0x000fe400078ec0ff */
[----:B------:R-:W-:-:S04]  /*2000*/  LOP3.LUT R25, R23, 0x7ff00000, RZ, 0xc0, !PT ;  /* 0x7ff0000017197812 */ /* 0x000fc800078ec0ff */
[CC--:B------:R-:W-:Y:S02]  /*2010*/  VIADDMNMX R30, R24.reuse, -R25.reuse, 0xb9600000, !PT ;  /* 0xb9600000181e7446 */ /* 0x0c0fe40007800919 */
[----:B------:R-:W-:Y:S01]  /*2020*/  ISETP.GE.U32.AND P0, PT, R24, R25, PT ;  /* 0x000000191800720c */ /* 0x000fe20003f06070 */
[----:B------:R-:W-:Y:S01]  /*2030*/  IMAD.MOV.U32 R24, RZ, RZ, RZ ;  /* 0x000000ffff187224 */ /* 0x000fe200078e00ff */
[----:B------:R-:W-:Y:S02]  /*2040*/  VIMNMX R30, PT, PT, R30, 0x46a00000, PT ;  /* 0x46a000001e1e7848 */ /* 0x000fe40003fe0100 */
[----:B------:R-:W-:-:S05]  /*2050*/  SEL R11, R11, 0x63400000, !P0 ;  /* 0x634000000b0b7807 */ /* 0x000fca0004000000 */
[----:B------:R-:W-:-:S04]  /*2060*/  IMAD.IADD R11, R30, 0x1, -R11 ;  /* 0x000000011e0b7824 */ /* 0x000fc800078e0a0b */
        /* <DEDUP_REMOVED lines=10> */
[----:B------:R-:W-:Y:S01]  /*2110*/  IMAD.MOV R21, RZ, RZ, -R11 ;  /* 0x000000ffff157224 */ /* 0x000fe200078e0a0b */
[----:B------:R-:W-:Y:S01]  /*2120*/  DMUL.RP R24, R36, R24 ;  /* 0x0000001824187228 */ /* 0x000fe20000008000 */
[----:B------:R-:W-:Y:S01]  /*2130*/  IMAD.MOV.U32 R20, RZ, RZ, RZ ;  /* 0x000000ffff147224 */ /* 0x000fe200078e00ff */
[----:B------:R-:W-:-:S05]  /*2140*/  IADD3 R11, PT, PT, -R11, -0x43300000, RZ ;  /* 0xbcd000000b0b7810 */ /* 0x000fca0007ffe1ff */
[----:B------:R-:W-:-:S03]  /*2150*/  DFMA R20, R34, -R20, R36 ;  /* 0x800000142214722b */ /* 0x000fc60000000024 */
[----:B------:R-:W-:-:S07]  /*2160*/  LOP3.LUT R23, R25, R23, RZ, 0x3c, !PT ;  /* 0x0000001719177212 */ /* 0x000fce00078e3cff */
[----:B------:R-:W-:-:S04]  /*2170*/  FSETP.NEU.AND P0, PT, |R21|, R11, PT ;  /* 0x0000000b1500720b */ /* 0x000fc80003f0d200 */
[----:B------:R-:W-:Y:S02]  /*2180*/  FSEL R34, R24, R34, !P0 ;  /* 0x0000002218227208 */ /* 0x000fe40004000000 */
[----:B------:R-:W-:Y:S01]  /*2190*/  FSEL R35, R23, R35, !P0 ;  /* 0x0000002317237208 */ /* 0x000fe20004000000 */
[----:B------:R-:W-:Y:S06]  /*21a0*/  BRA `(.L_x_79) ;  /* 0x0000000000547947 */ /* 0x000fec0003800000 */
.L_x_78:
[----:B------:R-:W-:-:S14]  /*21b0*/  DSETP.NAN.AND P0, PT, R24, R24, PT ;  /* 0x000000181800722a */ /* 0x000fdc0003f08000 */
[----:B------:R-:W-:Y:S05]  /*21c0*/  @P0 BRA `(.L_x_80) ;  /* 0x0000000000440947 */ /* 0x000fea0003800000 */
[----:B------:R-:W-:-:S14]  /*21d0*/  DSETP.NAN.AND P0, PT, R22, R22, PT ;  /* 0x000000161600722a */ /* 0x000fdc0003f08000 */
[----:B------:R-:W-:Y:S05]  /*21e0*/  @P0 BRA `(.L_x_81) ;  /* 0x0000000000300947 */ /* 0x000fea0003800000 */
[----:B------:R-:W-:Y:S01]  /*21f0*/  ISETP.NE.AND P0, PT, R30, R33, PT ;  /* 0x000000211e00720c */ /* 0x000fe20003f05270 */
[----:B------:R-:W-:Y:S01]  /*2200*/  IMAD.MOV.U32 R34, RZ, RZ, 0x0 ;  /* 0x00000000ff227424 */ /* 0x000fe200078e00ff */
[----:B------:R-:W-:-:S11]  /*2210*/  MOV R35, 0xfff80000 ;  /* 0xfff8000000237802 */ /* 0x000fd60000000f00 */
[----:B------:R-:W-:Y:S05]  /*2220*/  @!P0 BRA `(.L_x_79) ;  /* 0x0000000000348947 */ /* 0x000fea0003800000 */
[----:B------:R-:W-:Y:S02]  /*2230*/  ISETP.NE.AND P0, PT, R30, 0x7ff00000, PT ;  /* 0x7ff000001e00780c */ /* 0x000fe40003f05270 */
[----:B------:R-:W-:Y:S02]  /*2240*/  LOP3.LUT R35, R25, 0x80000000, R23, 0x48, !PT ;  /* 0x8000000019237812 */ /* 0x000fe400078e4817 */
[----:B------:R-:W-:-:S13]  /*2250*/  ISETP.EQ.OR P0, PT, R33, RZ, !P0 ;  /* 0x000000ff2100720c */ /* 0x000fda0004702670 */
[----:B------:R-:W-:Y:S01]  /*2260*/  @P0 LOP3.LUT R11, R35, 0x7ff00000, RZ, 0xfc, !PT ;  /* 0x7ff00000230b0812 */ /* 0x000fe200078efcff */
[----:B------:R-:W-:Y:S02]  /*2270*/  @!P0 IMAD.MOV.U32 R34, RZ, RZ, RZ ;  /* 0x000000ffff228224 */ /* 0x000fe400078e00ff */
[----:B------:R-:W-:Y:S02]  /*2280*/  @P0 IMAD.MOV.U32 R34, RZ, RZ, RZ ;  /* 0x000000ffff220224 */ /* 0x000fe400078e00ff */
[----:B------:R-:W-:Y:S01]  /*2290*/  @P0 IMAD.MOV.U32 R35, RZ, RZ, R11 ;  /* 0x000000ffff230224 */ /* 0x000fe200078e000b */
[----:B------:R-:W-:Y:S06]  /*22a0*/  BRA `(.L_x_79) ;  /* 0x0000000000147947 */ /* 0x000fec0003800000 */
.L_x_81:
[----:B------:R-:W-:Y:S01]  /*22b0*/  LOP3.LUT R35, R23, 0x80000, RZ, 0xfc, !PT ;  /* 0x0008000017237812 */ /* 0x000fe200078efcff */
[----:B------:R-:W-:Y:S01]  /*22c0*/  IMAD.MOV.U32 R34, RZ, RZ, R22 ;  /* 0x000000ffff227224 */ /* 0x000fe200078e0016 */
[----:B------:R-:W-:Y:S06]  /*22d0*/  BRA `(.L_x_79) ;  /* 0x0000000000087947 */ /* 0x000fec0003800000 */
.L_x_80:
[----:B------:R-:W-:Y:S01]  /*22e0*/  LOP3.LUT R35, R25, 0x80000, RZ, 0xfc, !PT ;  /* 0x0008000019237812 */ /* 0x000fe200078efcff */
[----:B------:R-:W-:-:S07]  /*22f0*/  IMAD.MOV.U32 R34, RZ, RZ, R24 ;  /* 0x000000ffff227224 */ /* 0x000fce00078e0018 */
.L_x_79:
[----:B------:R-:W-:-:S04]  /*2300*/  IMAD.MOV.U32 R11, RZ, RZ, 0x0 ;  /* 0x00000000ff0b7424 */ /* 0x000fc800078e00ff */
[----:B------:R-:W-:Y:S05]  /*2310*/  RET.REL.NODEC R10 `(rsmk_apply_mom_single_row_ema_ema_f32) ;  /* 0xffffffdc0a387950 */ /* 0x000fea0003c3ffff */
.L_x_82:
        /* <DEDUP_REMOVED lines=14> */
.L_x_104:


//--------------------- .text.rsmk_momentum_f32   --------------------------
	.section	.text.rsmk_momentum_f32,"ax",@progbits
	.align	128
        .global         rsmk_momentum_f32
        .type           rsmk_momentum_f32,@function
        .size           rsmk_momentum_f32,(.L_x_105 - rsmk_momentum_f32)
        .other          rsmk_momentum_f32,@"STO_CUDA_ENTRY STV_DEFAULT"
rsmk_momentum_f32:
.text.rsmk_momentum_f32:
[----:B------:R-:W-:Y:S01]  /*0000*/  LDC R1, c[0x0][0x37c] ;  /* 0x0000df00ff017b82 */ /* 0x000fe20000000800 */
[----:B------:R-:W0:Y:S07]  /*0010*/  S2R R0, SR_TID.X ;  /* 0x0000000000007919 */ /* 0x000e2e0000002100 */
[----:B------:R-:W0:Y:S02]  /*0020*/  S2UR UR4, SR_CTAID.X ;  /* 0x00000000000479c3 */ /* 0x000e240000002500 */
[----:B0-----:R-:W-:-:S13]  /*0030*/  LOP3.LUT P0, RZ, R0, UR4, RZ, 0xfc, !PT ;  /* 0x0000000400ff7c12 */ /* 0x001fda000f80fcff */
[----:B------:R-:W-:Y:S05]  /*0040*/  @P0 EXIT ;  /* 0x000000000000094d */ /* 0x000fea0003800000 */
[----:B------:R-:W0:Y:S01]  /*0050*/  LDC R0, c[0x0][0x398] ;  /* 0x0000e600ff007b82 */ /* 0x000e220000000800 */
[----:B------:R-:W0:Y:S02]  /*0060*/  LDCU UR6, c[0x0][0x390] ;  /* 0x00007200ff0677ac */ /* 0x000e240008000800 */
[----:B0-----:R-:W-:-:S04]  /*0070*/  VIMNMX R2, PT, PT, R0, UR6, PT ;  /* 0x0000000600027c48 */ /* 0x001fc8000bfe0100 */
[----:B------:R-:W-:-:S13]  /*0080*/  ISETP.GE.AND P0, PT, R2, 0x1, PT ;  /* 0x000000010200780c */ /* 0x000fda0003f06270 */
[----:B------:R-:W-:Y:S05]  /*0090*/  @!P0 EXIT ;  /* 0x000000000000894d */ /* 0x000fea0003800000 */
[----:B------:R-:W0:Y:S01]  /*00a0*/  LDCU UR4, c[0x0][0x394] ;  /* 0x00007280ff0477ac */ /* 0x000e220008000800 */
[----:B------:R-:W1:Y:S01]  /*00b0*/  LDCU.64 UR8, c[0x0][0x358] ;  /* 0x00006b00ff0877ac */ /* 0x000e620008000a00 */
[----:B0-----:R-:W-:-:S04]  /*00c0*/  UIADD3 UR4, UPT, UPT, UR6, UR4, URZ ;  /* 0x0000000406047290 */ /* 0x001fc8000fffe0ff */
[----:B------:R-:W-:Y:S02]  /*00d0*/  UISETP.GE.AND UP0, UPT, UR4, 0x1, UPT ;  /* 0x000000010400788c */ /* 0x000fe4000bf06270 */
[----:B------:R-:W-:-:S07]  /*00e0*/  IMAD.U32 R11, RZ, RZ, UR4 ;  /* 0x00000004ff0b7e24 */ /* 0x000fce000f8e00ff */
[----:B-1----:R-:W-:Y:S05]  /*00f0*/  BRA.U !UP0, `(.L_x_83) ;  /* 0x00000005083c7547 */ /* 0x002fea000b800000 */
[----:B------:R-:W-:Y:S01]  /*0100*/  VIMNMX R2, PT, PT, R11, R0, PT ;  /* 0x000000000b027248 */ /* 0x000fe20003fe0100 */
[----:B------:R-:W-:-:S03]  /*0110*/  IMAD.MOV.U32 R5, RZ, RZ, RZ ;  /* 0x000000ffff057224 */ /* 0x000fc600078e00ff */
[C---:B------:R-:W-:Y:S02]  /*0120*/  ISETP.GE.AND P1, PT, R2.reuse, 0x10, PT ;  /* 0x000000100200780c */ /* 0x040fe40003f26270 */
[----:B------:R-:W-:-:S04]  /*0130*/  VIMNMX R8, PT, PT, R2, 0x1, !PT ;  /* 0x0000000102087848 */ /* 0x000fc80007fe0100 */
[----:B------:R-:W-:-:S04]  /*0140*/  LOP3.LUT R10, R8, 0xf, RZ, 0xc0, !PT ;  /* 0x0000000f080a7812 */ /* 0x000fc800078ec0ff */
[----:B------:R-:W-:-:S03]  /*0150*/  ISETP.NE.AND P0, PT, R10, RZ, PT ;  /* 0x000000ff0a00720c */ /* 0x000fc60003f05270 */
[----:B------:R-:W-:Y:S10]  /*0160*/  @!P1 BRA `(.L_x_84) ;  /* 0x00000000007c9947 */ /* 0x000ff40003800000 */
[----:B------:R-:W0:Y:S01]  /*0170*/  LDCU.64 UR4, c[0x0][0x3a0] ;  /* 0x00007400ff0477ac */ /* 0x000e220008000a00 */
[----:B------:R-:W-:Y:S01]  /*0180*/  LOP3.LUT R5, R8, 0x7ffffff0, RZ, 0xc0, !PT ;  /* 0x7ffffff008057812 */ /* 0x000fe200078ec0ff */
[----:B------:R-:W-:-:S04]  /*0190*/  IMAD.MOV.U32 R9, RZ, RZ, 0x7fffffff ;  /* 0x7fffffffff097424 */ /* 0x000fc800078e00ff */
[----:B------:R-:W-:Y:S01]  /*01a0*/  IMAD.MOV R4, RZ, RZ, -R5 ;  /* 0x000000ffff047224 */ /* 0x000fe200078e0a05 */
[----:B0-----:R-:W-:-:S04]  /*01b0*/  UIADD3 UR4, UP0, UPT, UR4, 0x20, URZ ;  /* 0x0000002004047890 */ /* 0x001fc8000ff1e0ff */
[----:B------:R-:W-:Y:S02]  /*01c0*/  UIADD3.X UR5, UPT, UPT, URZ, UR5, URZ, UP0, !UPT ;  /* 0x00000005ff057290 */ /* 0x000fe400087fe4ff */
[----:B------:R-:W-:-:S04]  /*01d0*/  MOV R6, UR4 ;  /* 0x0000000400067c02 */ /* 0x000fc80008000f00 */
[----:B------:R-:W-:-:S07]  /*01e0*/  IMAD.U32 R7, RZ, RZ, UR5 ;  /* 0x00000005ff077e24 */ /* 0x000fce000f8e00ff */
.L_x_85:
[----:B0-----:R-:W-:Y:S02]  /*01f0*/  IMAD.MOV.U32 R2, RZ, RZ, R6 ;  /* 0x000000ffff027224 */ /* 0x001fe400078e0006 */
[----:B------:R-:W-:Y:S02]  /*0200*/  IMAD.MOV.U32 R3, RZ, RZ, R7 ;  /* 0x000000ffff037224 */ /* 0x000fe400078e0007 */
[----:B------:R-:W-:Y:S01]  /*0210*/  VIADD R4, R4, 0x10 ;  /* 0x0000001004047836 */ /* 0x000fe20000000000 */
[----:B------:R-:W-:Y:S02]  /*0220*/  IADD3 R6, P2, PT, R2, 0x40, RZ ;  /* 0x0000004002067810 */ /* 0x000fe40007f5e0ff */
[----:B------:R0:W-:Y:S02]  /*0230*/  STG.E desc[UR8][R2.64+-0x20], R9 ;  /* 0xffffe00902007986 */ /* 0x0001e4000c101908 */
[----:B------:R-:W-:Y:S02]  /*0240*/  ISETP.NE.AND P1, PT, R4, RZ, PT ;  /* 0x000000ff0400720c */ /* 0x000fe40003f25270 */
        /* <DEDUP_REMOVED lines=17> */
.L_x_84:
[----:B------:R-:W-:Y:S05]  /*0360*/  @!P0 BRA `(.L_x_83) ;  /* 0x0000000000a08947 */ /* 0x000fea0003800000 */
[----:B------:R-:W-:Y:S02]  /*0370*/  ISETP.GE.U32.AND P0, PT, R10, 0x8, PT ;  /* 0x000000080a00780c */ /* 0x000fe40003f06070 */
[----:B------:R-:W-:-:S04]  /*0380*/  LOP3.LUT R6, R8, 0x7, RZ, 0xc0, !PT ;  /* 0x0000000708067812 */ /* 0x000fc800078ec0ff */
[----:B------:R-:W-:-:S07]  /*0390*/  ISETP.NE.AND P1, PT, R6, RZ, PT ;  /* 0x000000ff0600720c */ /* 0x000fce0003f25270 */
[----:B------:R-:W-:Y:S06]  /*03a0*/  @!P0 BRA `(.L_x_86) ;  /* 0x0000000000308947 */ /* 0x000fec0003800000 */
[----:B0-----:R-:W0:Y:S01]  /*03b0*/  LDC.64 R2, c[0x0][0x3a0] ;  /* 0x0000e800ff027b82 */ /* 0x001e220000000a00 */
[----:B------:R-:W-:Y:S02]  /*03c0*/  IMAD.MOV.U32 R7, RZ, RZ, 0x7fffffff ;  /* 0x7fffffffff077424 */ /* 0x000fe400078e00ff */
[----:B0-----:R-:W-:-:S04]  /*03d0*/  IMAD.WIDE.U32 R2, R5, 0x4, R2 ;  /* 0x0000000405027825 */ /* 0x001fc800078e0002 */
[----:B------:R-:W-:Y:S01]  /*03e0*/  VIADD R5, R5, 0x8 ;  /* 0x0000000805057836 */ /* 0x000fe20000000000 */
[----:B------:R1:W-:Y:S04]  /*03f0*/  STG.E desc[UR8][R2.64], R7 ;  /* 0x0000000702007986 */ /* 0x0003e8000c101908 */
[----:B------:R1:W-:Y:S04]  /*0400*/  STG.E desc[UR8][R2.64+0x4], R7 ;  /* 0x0000040702007986 */ /* 0x0003e8000c101908 */
[----:B------:R1:W-:Y:S04]  /*0410*/  STG.E desc[UR8][R2.64+0x8], R7 ;  /* 0x0000080702007986 */ /* 0x0003e8000c101908 */
[----:B------:R1:W-:Y:S04]  /*0420*/  STG.E desc[UR8][R2.64+0xc], R7 ;  /* 0x00000c0702007986 */ /* 0x0003e8000c101908 */
[----:B------:R1:W-:Y:S04]  /*0430*/  STG.E desc[UR8][R2.64+0x10], R7 ;  /* 0x0000100702007986 */ /* 0x0003e8000c101908 */
[----:B------:R1:W-:Y:S04]  /*0440*/  STG.E desc[UR8][R2.64+0x14], R7 ;  /* 0x0000140702007986 */ /* 0x0003e8000c101908 */
[----:B------:R1:W-:Y:S04]  /*0450*/  STG.E desc[UR8][R2.64+0x18], R7 ;  /* 0x0000180702007986 */ /* 0x0003e8000c101908 */
[----:B------:R1:W-:Y:S02]  /*0460*/  STG.E desc[UR8][R2.64+0x1c], R7 ;  /* 0x00001c0702007986 */ /* 0x0003e4000c101908 */
.L_x_86:
[----:B------:R-:W-:Y:S05]  /*0470*/  @!P1 BRA `(.L_x_83) ;  /* 0x00000000005c9947 */ /* 0x000fea0003800000 */
[----:B------:R-:W-:Y:S02]  /*0480*/  ISETP.GE.U32.AND P0, PT, R6, 0x4, PT ;  /* 0x000000040600780c */ /* 0x000fe40003f06070 */
[----:B------:R-:W-:-:S04]  /*0490*/  LOP3.LUT R4, R8, 0x3, RZ, 0xc0, !PT ;  /* 0x0000000308047812 */ /* 0x000fc800078ec0ff */
[----:B------:R-:W-:-:S07]  /*04a0*/  ISETP.NE.AND P1, PT, R4, RZ, PT ;  /* 0x000000ff0400720c */ /* 0x000fce0003f25270 */
[----:B------:R-:W-:Y:S06]  /*04b0*/  @!P0 BRA `(.L_x_87) ;  /* 0x0000000000208947 */ /* 0x000fec0003800000 */
[----:B01----:R-:W0:Y:S01]  /*04c0*/  LDC.64 R2, c[0x0][0x3a0] ;  /* 0x0000e800ff027b82 */ /* 0x003e220000000a00 */
[----:B------:R-:W-:Y:S02]  /*04d0*/  IMAD.MOV.U32 R7, RZ, RZ, 0x7fffffff ;  /* 0x7fffffffff077424 */ /* 0x000fe400078e00ff */
[----:B0-----:R-:W-:-:S04]  /*04e0*/  IMAD.WIDE.U32 R2, R5, 0x4, R2 ;  /* 0x0000000405027825 */ /* 0x001fc800078e0002 */
[----:B------:R-:W-:Y:S01]  /*04f0*/  VIADD R5, R5, 0x4 ;  /* 0x0000000405057836 */ /* 0x000fe20000000000 */
[----:B------:R2:W-:Y:S04]  /*0500*/  STG.E desc[UR8][R2.64], R7 ;  /* 0x0000000702007986 */ /* 0x0005e8000c101908 */
[----:B------:R2:W-:Y:S04]  /*0510*/  STG.E desc[UR8][R2.64+0x4], R7 ;  /* 0x0000040702007986 */ /* 0x0005e8000c101908 */
[----:B------:R2:W-:Y:S04]  /*0520*/  STG.E desc[UR8][R2.64+0x8], R7 ;  /* 0x0000080702007986 */ /* 0x0005e8000c101908 */
[----:B------:R2:W-:Y:S02]  /*0530*/  STG.E desc[UR8][R2.64+0xc], R7 ;  /* 0x00000c0702007986 */ /* 0x0005e4000c101908 */
.L_x_87:
[----:B------:R-:W-:Y:S05]  /*0540*/  @!P1 BRA `(.L_x_83) ;  /* 0x0000000000289947 */ /* 0x000fea0003800000 */
[----:B012---:R-:W0:Y:S01]  /*0550*/  LDC.64 R2, c[0x0][0x3a0] ;  /* 0x0000e800ff027b82 */ /* 0x007e220000000a00 */
[----:B------:R-:W-:Y:S01]  /*0560*/  IADD3 R4, PT, PT, -R4, RZ, RZ ;  /* 0x000000ff04047210 */ /* 0x000fe20007ffe1ff */
[----:B0-----:R-:W-:-:S04]  /*0570*/  IMAD.WIDE.U32 R2, R5, 0x4, R2 ;  /* 0x0000000405027825 */ /* 0x001fc800078e0002 */
[----:B------:R-:W-:-:S07]  /*0580*/  IMAD.MOV.U32 R5, RZ, RZ, 0x7fffffff ;  /* 0x7fffffffff057424 */ /* 0x000fce00078e00ff */
.L_x_88:
[----:B------:R-:W-:Y:S01]  /*0590*/  VIADD R4, R4, 0x1 ;  /* 0x0000000104047836 */ /* 0x000fe20000000000 */
[----:B------:R0:W-:Y:S04]  /*05a0*/  STG.E desc[UR8][R2.64], R5 ;  /* 0x0000000502007986 */ /* 0x0001e8000c101908 */
[----:B------:R-:W-:Y:S02]  /*05b0*/  ISETP.NE.AND P0, PT, R4, RZ, PT ;  /* 0x000000ff0400720c */ /* 0x000fe40003f05270 */
[----:B0-----:R-:W-:-:S05]  /*05c0*/  IADD3 R2, P1, PT, R2, 0x4, RZ ;  /* 0x0000000402027810 */ /* 0x001fca0007f3e0ff */
[----:B------:R-:W-:-:S06]  /*05d0*/  IMAD.X R3, RZ, RZ, R3, P1 ;  /* 0x000000ffff037224 */ /* 0x000fcc00008e0603 */
[----:B------:R-:W-:Y:S05]  /*05e0*/  @P0 BRA `(.L_x_88) ;  /* 0xfffffffc00e80947 */ /* 0x000fea000383ffff */
.L_x_83:
[----:B------:R-:W-:-:S13]  /*05f0*/  ISETP.GE.AND P0, PT, R11, R0, PT ;  /* 0x000000000b00720c */ /* 0x000fda0003f06270 */
[----:B------:R-:W-:Y:S05]  /*0600*/  @P0 EXIT ;  /* 0x000000000000094d */ /* 0x000fea0003800000 */
[----:B0-----:R-:W0:Y:S01]  /*0610*/  LDC.64 R8, c[0x0][0x3a0] ;  /* 0x0000e800ff087b82 */ /* 0x001e220000000a00 */
[----:B------:R-:W3:Y:S01]  /*0620*/  LDCU UR7, c[0x0][0x398] ;  /* 0x00007300ff0777ac */ /* 0x000ee20008000800 */
[----:B------:R-:W-:-:S06]  /*0630*/  UIMAD.WIDE UR4, UR6, 0x4, URZ ;  /* 0x00000004060478a5 */ /* 0x000fcc000f8e02ff */
[----:B-12---:R-:W1:Y:S08]  /*0640*/  LDC.64 R6, c[0x0][0x380] ;  /* 0x0000e000ff067b82 */ /* 0x006e700000000a00 */
[----:B------:R-:W2:Y:S02]  /*0650*/  LDC.64 R4, c[0x0][0x388] ;  /* 0x0000e200ff047b82 */ /* 0x000ea40000000a00 */
.L_x_92:
[----:B-1----:R-:W-:-:S04]  /*0660*/  IMAD.WIDE R2, R11, 0x4, R6 ;  /* 0x000000040b027825 */ /* 0x002fc800078e0206 */
[----:B--2---:R-:W-:Y:S01]  /*0670*/  IMAD.WIDE R14, R11, 0x4, R4 ;  /* 0x000000040b0e7825 */ /* 0x004fe200078e0204 */
[----:B------:R-:W-:Y:S02]  /*0680*/  IADD3 R16, P0, PT, R2, -UR4, RZ ;  /* 0x8000000402107c10 */ /* 0x000fe4000ff1e0ff */
[----:B------:R-:W2:Y:S01]  /*0690*/  LDG.E.CONSTANT R2, desc[UR8][R2.64] ;  /* 0x0000000802027981 */ /* 0x000ea2000c1e9900 */
[----:B------:R-:W-:-:S03]  /*06a0*/  IADD3 R12, P1, PT, R14, -UR4, RZ ;  /* 0x800000040e0c7c10 */ /* 0x000fc6000ff3e0ff */
[----:B------:R1:W4:Y:S01]  /*06b0*/  LDG.E.CONSTANT R19, desc[UR8][R14.64] ;  /* 0x000000080e137981 */ /* 0x000322000c1e9900 */
[----:B------:R-:W-:Y:S02]  /*06c0*/  IADD3.X R17, PT, PT, R3, ~UR5, RZ, P0, !PT ;  /* 0x8000000503117c10 */ /* 0x000fe400087fe4ff */
[----:B------:R-:W-:-:S03]  /*06d0*/  IADD3.X R13, PT, PT, R15, ~UR5, RZ, P1, !PT ;  /* 0x800000050f0d7c10 */ /* 0x000fc60008ffe4ff */
[----:B------:R-:W5:Y:S04]  /*06e0*/  LDG.E.CONSTANT R0, desc[UR8][R16.64] ;  /* 0x0000000810007981 */ /* 0x000f68000c1e9900 */
[----:B------:R-:W3:Y:S01]  /*06f0*/  LDG.E.CONSTANT R13, desc[UR8][R12.64] ;  /* 0x000000080c0d7981 */ /* 0x000ee2000c1e9900 */
[----:B-1----:R-:W-:Y:S01]  /*0700*/  IMAD.MOV.U32 R15, RZ, RZ, 0x7fffffff ;  /* 0x7fffffffff0f7424 */ /* 0x002fe200078e00ff */
[----:B----4-:R-:W-:-:S04]  /*0710*/  FSETP.NAN.AND P0, PT, |R19|, |R19|, PT ;  /* 0x400000131300720b */ /* 0x010fc80003f08200 */
[----:B--2---:R-:W-:-:S04]  /*0720*/  FSETP.NAN.OR P0, PT, |R2|, |R2|, P0 ;  /* 0x400000020200720b */ /* 0x004fc80000708600 */
[----:B-----5:R-:W-:-:S04]  /*0730*/  FSETP.NAN.OR P0, PT, |R0|, |R0|, P0 ;  /* 0x400000000000720b */ /* 0x020fc80000708600 */
[----:B---3--:R-:W-:-:S04]  /*0740*/  FSETP.NUM.AND P0, PT, |R13|, |R13|, !P0 ;  /* 0x4000000d0d00720b */ /* 0x008fc80004707200 */
        /* <DEDUP_REMOVED lines=13> */
[----:B0-----:R-:W-:Y:S05]  /*0820*/  CALL.REL.NOINC `($__internal_3_$__cuda_sm3x_div_rn_noftz_f32_slowpath) ;  /* 0x00000004002c7944 */ /* 0x001fea0003c00000 */
[----:B------:R-:W-:-:S07]  /*0830*/  IMAD.MOV.U32 R3, RZ, RZ, R14 ;  /* 0x000000ffff037224 */ /* 0x000fce00078e000e */
.L_x_90:
[----:B------:R-:W-:Y:S02]  /*0840*/  IMAD.MOV.U32 R2, RZ, RZ, R3 ;  /* 0x000000ffff027224 */ /* 0x000fe400078e0003 */
[----:B------:R-:W-:Y:S01]  /*0850*/  HFMA2 R17, -RZ, RZ, 1.5048828125, 33.21875 ;  /* 0x3e055027ff117431 */ /* 0x000fe200000001ff */
[----:B------:R-:W1:Y:S02]  /*0860*/  MUFU.RCP R14, R13 ;  /* 0x0000000d000e7308 */ /* 0x000e640000001000 */
[----:B------:R-:W-:-:S06]  /*0870*/  FSETP.GEU.AND P0, PT, R2, 1.175494350822287508e-38, PT ;  /* 0x008000000200780b */ /* 0x000fcc0003f0e000 */
[----:B------:R-:W2:Y:S07]  /*0880*/  FCHK P1, R0, R13 ;  /* 0x0000000d00007302 */ /* 0x000eae0000020000 */
[----:B------:R-:W-:-:S04]  /*0890*/  @!P0 FMUL R2, R2, 8388608 ;  /* 0x4b00000002028820 */ /* 0x000fc80000400000 */
[C---:B------:R-:W-:Y:S01]  /*08a0*/  VIADD R3, R2.reuse, 0xc0d55555 ;  /* 0xc0d5555502037836 */ /* 0x040fe20000000000 */
[----:B------:R-:W-:-:S04]  /*08b0*/  FSETP.NEU.AND P2, PT, R2, RZ, PT ;  /* 0x000000ff0200720b */ /* 0x000fc80003f4d000 */
[----:B------:R-:W-:-:S04]  /*08c0*/  LOP3.LUT R15, R3, 0xff800000, RZ, 0xc0, !PT ;  /* 0xff800000030f7812 */ /* 0x000fc800078ec0ff */
[----:B------:R-:W-:Y:S01]  /*08d0*/  I2FP.F32.S32 R10, R15 ;  /* 0x0000000f000a7245 */ /* 0x000fe20000201400 */
[----:B------:R-:W-:Y:S02]  /*08e0*/  IMAD.IADD R3, R2, 0x1, -R15 ;  /* 0x0000000102037824 */ /* 0x000fe400078e0a0f */
[----:B-1----:R-:W-:Y:S02]  /*08f0*/  FFMA R15, -R13, R14, 1 ;  /* 0x3f8000000d0f7423 */ /* 0x002fe4000000010e */
[----:B------:R-:W-:Y:S02]  /*0900*/  FADD R12, R3, -1 ;  /* 0xbf800000030c7421 */ /* 0x000fe40000000000 */
[----:B------:R-:W-:Y:S02]  /*0910*/  FFMA R15, R14, R15, R14 ;  /* 0x0000000f0e0f7223 */ /* 0x000fe4000000000e */
        /* <DEDUP_REMOVED lines=11> */
[----:B------:R-:W-:Y:S02]  /*09d0*/  FFMA R3, R10, 1.1920928955078125e-07, R3 ;  /* 0x340000000a037823 */ /* 0x000fe40000000003 */
[----:B------:R-:W-:Y:S01]  /*09e0*/  FFMA R12, R12, R17, R12 ;  /* 0x000000110c0c7223 */ /* 0x000fe2000000000c */
[----:B------:R-:W-:-:S03]  /*09f0*/  IMAD.MOV.U32 R17, RZ, RZ, 0x7f800000 ;  /* 0x7f800000ff117424 */ /* 0x000fc600078e00ff */
[----:B------:R-:W-:Y:S01]  /*0a00*/  FFMA R10, R3, 0.69314718246459960938, R12 ;  /* 0x3f317218030a7823 */ /* 0x000fe2000000000c */
[----:B------:R-:W-:-:S03]  /*0a10*/  FFMA R12, R0, R15, RZ ;  /* 0x0000000f000c7223 */ /* 0x000fc600000000ff */
[----:B------:R-:W-:Y:S01]  /*0a20*/  @P0 FFMA R10, R2, R17, +INF ;  /* 0x7f800000020a0423 */ /* 0x000fe20000000011 */
[----:B------:R-:W-:-:S04]  /*0a30*/  FFMA R2, -R13, R12, R0 ;  /* 0x0000000c0d027223 */ /* 0x000fc80000000100 */
[----:B------:R-:W-:Y:S01]  /*0a40*/  FFMA R2, R15, R2, R12 ;  /* 0x000000020f027223 */ /* 0x000fe2000000000c */
[----:B------:R-:W-:Y:S01]  /*0a50*/  FSEL R10, R10, -INF , P2 ;  /* 0xff8000000a0a7808 */ /* 0x000fe20001000000 */
[----:B--2---:R-:W-:Y:S06]  /*0a60*/  @!P1 BRA `(.L_x_91) ;  /* 0x0000000000149947 */ /* 0x004fec0003800000 */
[----:B------:R-:W-:Y:S01]  /*0a70*/  IMAD.MOV.U32 R2, RZ, RZ, R0 ;  /* 0x000000ffff027224 */ /* 0x000fe200078e0000 */
[----:B------:R-:W-:Y:S01]  /*0a80*/  MOV R12, 0xab0 ;  /* 0x00000ab0000c7802 */ /* 0x000fe20000000f00 */
[----:B------:R-:W-:-:S07]  /*0a90*/  IMAD.MOV.U32 R3, RZ, RZ, R13 ;  /* 0x000000ffff037224 */ /* 0x000fce00078e000d */
[----:B0-----:R-:W-:Y:S05]  /*0aa0*/  CALL.REL.NOINC `($__internal_3_$__cuda_sm3x_div_rn_noftz_f32_slowpath) ;  /* 0x00000000008c7944 */ /* 0x001fea0003c00000 */
[----:B------:R-:W-:-:S07]  /*0ab0*/  IMAD.MOV.U32 R2, RZ, RZ, R14 ;  /* 0x000000ffff027224 */ /* 0x000fce00078e000e */
.L_x_91:
[----:B------:R-:W-:Y:S01]  /*0ac0*/  MOV R15, R2 ;  /* 0x00000002000f7202 */ /* 0x000fe20000000f00 */
[----:B------:R-:W-:-:S03]  /*0ad0*/  IMAD.MOV.U32 R3, RZ, RZ, 0x3e055027 ;  /* 0x3e055027ff037424 */ /* 0x000fc600078e00ff */
[----:B------:R-:W-:-:S13]  /*0ae0*/  FSETP.GEU.AND P0, PT, R15, 1.175494350822287508e-38, PT ;  /* 0x008000000f00780b */ /* 0x000fda0003f0e000 */
[----:B------:R-:W-:-:S04]  /*0af0*/  @!P0 FMUL R15, R15, 8388608 ;  /* 0x4b0000000f0f8820 */ /* 0x000fc80000400000 */
[----:B------:R-:W-:-:S05]  /*0b00*/  VIADD R0, R15, 0xc0d55555 ;  /* 0xc0d555550f007836 */ /* 0x000fca0000000000 */
[----:B------:R-:W-:-:S05]  /*0b10*/  LOP3.LUT R2, R0, 0xff800000, RZ, 0xc0, !PT ;  /* 0xff80000000027812 */ /* 0x000fca00078ec0ff */
[----:B------:R-:W-:-:S04]  /*0b20*/  IMAD.IADD R0, R15, 0x1, -R2 ;  /* 0x000000010f007824 */ /* 0x000fc800078e0a02 */
[----:B------:R-:W-:Y:S01]  /*0b30*/  FADD R12, R0, -1 ;  /* 0xbf800000000c7421 */ /* 0x000fe20000000000 */
[----:B------:R-:W-:Y:S02]  /*0b40*/  FSEL R0, RZ, -23, P0 ;  /* 0xc1b80000ff007808 */ /* 0x000fe40000000000 */
[----:B------:R-:W-:Y:S01]  /*0b50*/  ISETP.GT.U32.AND P0, PT, R15, 0x7f7fffff, PT ;  /* 0x7f7fffff0f00780c */ /* 0x000fe20003f04070 */
[----:B------:R-:W-:-:S04]  /*0b60*/  FFMA R3, R12, -R3, 0.14084610342979431152 ;  /* 0x3e1039f60c037423 */ /* 0x000fc80000000803 */
[----:B------:R-:W-:-:S04]  /*0b70*/  FFMA R3, R12, R3, -0.12148627638816833496 ;  /* 0xbdf8cdcc0c037423 */ /* 0x000fc80000000003 */
[----:B------:R-:W-:-:S04]  /*0b80*/  FFMA R3, R12, R3, 0.13980610668659210205 ;  /* 0x3e0f29550c037423 */ /* 0x000fc80000000003 */
[----:B------:R-:W-:-:S04]  /*0b90*/  FFMA R3, R12, R3, -0.16684235632419586182 ;  /* 0xbe2ad8b90c037423 */ /* 0x000fc80000000003 */
[----:B------:R-:W-:-:S04]  /*0ba0*/  FFMA R3, R12, R3, 0.20012299716472625732 ;  /* 0x3e4ced0b0c037423 */ /* 0x000fc80000000003 */
[----:B------:R-:W-:-:S04]  /*0bb0*/  FFMA R3, R12, R3, -0.24999669194221496582 ;  /* 0xbe7fff220c037423 */ /* 0x000fc80000000003 */
[----:B------:R-:W-:-:S04]  /*0bc0*/  FFMA R3, R12, R3, 0.33333182334899902344 ;  /* 0x3eaaaa780c037423 */ /* 0x000fc80000000003 */
[C---:B------:R-:W-:Y:S01]  /*0bd0*/  FFMA R13, R12.reuse, R3, -0.5 ;  /* 0xbf0000000c0d7423 */ /* 0x040fe20000000003 */
[----:B------:R-:W-:Y:S01]  /*0be0*/  I2FP.F32.S32 R3, R2 ;  /* 0x0000000200037245 */ /* 0x000fe20000201400 */
[----:B------:R-:W-:Y:S02]  /*0bf0*/  IMAD.MOV.U32 R2, RZ, RZ, 0x7f800000 ;  /* 0x7f800000ff027424 */ /* 0x000fe400078e00ff */
[C---:B------:R-:W-:Y:S02]  /*0c00*/  FMUL R13, R12.reuse, R13 ;  /* 0x0000000d0c0d7220 */ /* 0x040fe40000400000 */
[----:B------:R-:W-:Y:S02]  /*0c10*/  FFMA R0, R3, 1.1920928955078125e-07, R0 ;  /* 0x3400000003007823 */ /* 0x000fe40000000000 */
[----:B------:R-:W-:-:S04]  /*0c20*/  FFMA R13, R12, R13, R12 ;  /* 0x0000000d0c0d7223 */ /* 0x000fc8000000000c */
[----:B------:R-:W-:Y:S01]  /*0c30*/  FFMA R0, R0, 0.69314718246459960938, R13 ;  /* 0x3f31721800007823 */ /* 0x000fe2000000000d */
[C---:B------:R-:W-:Y:S01]  /*0c40*/  @P0 FFMA R0, R15.reuse, R2, +INF ;  /* 0x7f8000000f000423 */ /* 0x040fe20000000002 */
[----:B------:R-:W-:-:S04]  /*0c50*/  FSETP.NEU.AND P0, PT, R15, RZ, PT ;  /* 0x000000ff0f00720b */ /* 0x000fc80003f0d000 */
[----:B------:R-:W-:-:S05]  /*0c60*/  FSEL R15, R0, -INF , P0 ;  /* 0xff800000000f7808 */ /* 0x000fca0000000000 */
[----:B------:R-:W-:-:S07]  /*0c70*/  FADD R15, R10, -R15 ;  /* 0x8000000f0a0f7221 */ /* 0x000fce0000000000 */
.L_x_89:
[C---:B0-----:R-:W-:Y:S01]  /*0c80*/  IMAD.WIDE R2, R11.reuse, 0x4, R8 ;  /* 0x000000040b027825 */ /* 0x041fe200078e0208 */
[----:B------:R-:W-:-:S04]  /*0c90*/  IADD3 R11, PT, PT, R11, 0x1, RZ ;  /* 0x000000010b0b7810 */ /* 0x000fc80007ffe0ff */
[----:B------:R4:W-:Y:S01]  /*0ca0*/  STG.E desc[UR8][R2.64], R15 ;  /* 0x0000000f02007986 */ /* 0x0009e2000c101908 */
[----:B------:R-:W-:-:S13]  /*0cb0*/  ISETP.GE.AND P0, PT, R11, UR7, PT ;  /* 0x000000070b007c0c */ /* 0x000fda000bf06270 */
[----:B----4-:R-:W-:Y:S05]  /*0cc0*/  @!P0 BRA `(.L_x_92) ;  /* 0xfffffff800648947 */ /* 0x010fea000383ffff */
[----:B------:R-:W-:Y:S05]  /*0cd0*/  EXIT ;  /* 0x000000000000794d */ /* 0x000fea0003800000 */
        .weak           $__internal_3_$__cuda_sm3x_div_rn_noftz_f32_slowpath
        .type           $__internal_3_$__cuda_sm3x_div_rn_noftz_f32_slowpath,@function
        .size           $__internal_3_$__cuda_sm3x_div_rn_noftz_f32_slowpath,(.L_x_105 - $__internal_3_$__cuda_sm3x_div_rn_noftz_f32_slowpath)
$__internal_3_$__cuda_sm3x_div_rn_noftz_f32_slowpath:
[----:B------:R-:W-:Y:S02]  /*0ce0*/  SHF.R.U32.HI R15, RZ, 0x17, R3 ;  /* 0x00000017ff0f7819 */ /* 0x000fe40000011603 */
[----:B------:R-:W-:Y:S02]  /*0cf0*/  SHF.R.U32.HI R14, RZ, 0x17, R2 ;  /* 0x00000017ff0e7819 */ /* 0x000fe40000011602 */
[----:B------:R-:W-:Y:S02]  /*0d00*/  LOP3.LUT R15, R15, 0xff, RZ, 0xc0, !PT ;  /* 0x000000ff0f0f7812 */ /* 0x000fe400078ec0ff */
[----:B------:R-:W-:-:S03]  /*0d10*/  LOP3.LUT R18, R14, 0xff, RZ, 0xc0, !PT ;  /* 0x000000ff0e127812 */ /* 0x000fc600078ec0ff */
[----:B------:R-:W-:Y:S02]  /*0d20*/  VIADD R17, R15, 0xffffffff ;  /* 0xffffffff0f117836 */ /* 0x000fe40000000000 */
[----:B------:R-:W-:-:S03]  /*0d30*/  VIADD R16, R18, 0xffffffff ;  /* 0xffffffff12107836 */ /* 0x000fc60000000000 */
        /* <DEDUP_REMOVED lines=25> */
[----:B------:R-:W-:Y:S01]  /*0ed0*/  @!P1 FFMA R3, R3, 1.84467440737095516160e+19, RZ ;  /* 0x5f80000003039823 */ /* 0x000fe200000000ff */
[----:B------:R-:W-:-:S07]  /*0ee0*/  @!P1 VIADD R14, R14, 0x40 ;  /* 0x000000400e0e9836 */ /* 0x000fce0000000000 */
.L_x_93:
[----:B------:R-:W-:-:S05]  /*0ef0*/  LEA R16, R15, 0xc0800000, 0x17 ;  /* 0xc08000000f107811 */ /* 0x000fca00078eb8ff */
[----:B------:R-:W-:Y:S01]  /*0f00*/  IMAD.IADD R17, R3, 0x1, -R16 ;  /* 0x0000000103117824 */ /* 0x000fe200078e0a10 */
[----:B------:R-:W-:-:S03]  /*0f10*/  IADD3 R16, PT, PT, R18, -0x7f, RZ ;  /* 0xffffff8112107810 */ /* 0x000fc60007ffe0ff */
[----:B------:R0:W1:Y:S01]  /*0f20*/  MUFU.RCP R3, R17 ;  /* 0x0000001100037308 */ /* 0x0000620000001000 */
[----:B------:R-:W-:Y:S01]  /*0f30*/  FADD.FTZ R19, -R17, -RZ ;  /* 0x800000ff11137221 */ /* 0x000fe20000010100 */
[C---:B------:R-:W-:Y:S01]  /*0f40*/  IMAD R2, R16.reuse, -0x800000, R2 ;  /* 0xff80000010027824 */ /* 0x040fe200078e0202 */
[----:B0-----:R-:W-:-:S05]  /*0f50*/  IADD3 R17, PT, PT, R16, 0x7f, -R15 ;  /* 0x0000007f10117810 */ /* 0x001fca0007ffe80f */
        /* <DEDUP_REMOVED lines=9> */
[----:B------:R-:W-:-:S05]  /*0ff0*/  LOP3.LUT R15, R15, 0xff, RZ, 0xc0, !PT ;  /* 0x000000ff0f0f7812 */ /* 0x000fca00078ec0ff */
[----:B------:R-:W-:-:S04]  /*1000*/  IMAD.IADD R18, R15, 0x1, R17 ;  /* 0x000000010f127824 */ /* 0x000fc800078e0211 */
        /* <DEDUP_REMOVED lines=10> */
[CC--:B------:R-:W-:Y:S01]  /*10b0*/  FFMA.RZ R14, R3.reuse, R19.reuse, R20 ;  /* 0x00000013030e7223 */ /* 0x0c0fe2000000c014 */
[C---:B------:R-:W-:Y:S01]  /*10c0*/  IADD3 R16, PT, PT, R18.reuse, 0x20, RZ ;  /* 0x0000002012107810 */ /* 0x040fe20007ffe0ff */
[----:B------:R-:W-:Y:S01]  /*10d0*/  IMAD.MOV R17, RZ, RZ, -R18 ;  /* 0x000000ffff117224 */ /* 0x000fe200078e0a12 */
[----:B------:R-:W-:Y:S02]  /*10e0*/  ISETP.NE.AND P2, PT, R18, RZ, PT ;  /* 0x000000ff1200720c */ /* 0x000fe40003f45270 */
[----:B------:R-:W-:Y:S01]  /*10f0*/  LOP3.LUT R15, R14, 0x7fffff, RZ, 0xc0, !PT ;  /* 0x007fffff0e0f7812 */ /* 0x000fe200078ec0ff */
[CCC-:B------:R-:W-:Y:S01]  /*1100*/  FFMA.RP R14, R3.reuse, R19.reuse, R20.reuse ;  /* 0x00000013030e7223 */ /* 0x1c0fe20000008014 */
[----:B------:R-:W-:Y:S01]  /*1110*/  FFMA.RM R3, R3, R19, R20 ;  /* 0x0000001303037223 */ /* 0x000fe20000004014 */
[----:B------:R-:W-:Y:S02]  /*1120*/  ISETP.NE.AND P1, PT, R18, RZ, PT ;  /* 0x000000ff1200720c */ /* 0x000fe40003f25270 */
[----:B------:R-:W-:-:S02]  /*1130*/  LOP3.LUT R15, R15, 0x800000, RZ, 0xfc, !PT ;  /* 0x008000000f0f7812 */ /* 0x000fc400078efcff */
[----:B------:R-:W-:Y:S02]  /*1140*/  FSETP.NEU.FTZ.AND P0, PT, R14, R3, PT ;  /* 0x000000030e00720b */ /* 0x000fe40003f1d000 */
[----:B------:R-:W-:Y:S02]  /*1150*/  SHF.L.U32 R16, R15, R16, RZ ;  /* 0x000000100f107219 */ /* 0x000fe400000006ff */
[----:B------:R-:W-:Y:S02]  /*1160*/  SEL R14, R17, RZ, P2 ;  /* 0x000000ff110e7207 */ /* 0x000fe40001000000 */
[----:B------:R-:W-:Y:S02]  /*1170*/  ISETP.NE.AND P1, PT, R16, RZ, P1 ;  /* 0x000000ff1000720c */ /* 0x000fe40000f25270 */
[----:B------:R-:W-:Y:S02]  /*1180*/  SHF.R.U32.HI R14, RZ, R14, R15 ;  /* 0x0000000eff0e7219 */ /* 0x000fe4000001160f */
[----:B------:R-:W-:-:S02]  /*1190*/  PLOP3.LUT P0, PT, P0, P1, PT, 0xf8, 0x8f ;  /* 0x00000000008f781c */ /* 0x000fc40000703f70 */
[----:B------:R-:W-:Y:S02]  /*11a0*/  SHF.R.U32.HI R16, RZ, 0x1, R14 ;  /* 0x00000001ff107819 */ /* 0x000fe4000001160e */
[----:B------:R-:W-:-:S04]  /*11b0*/  SEL R3, RZ, 0x1, !P0 ;  /* 0x00000001ff037807 */ /* 0x000fc80004000000 */
[----:B------:R-:W-:-:S04]  /*11c0*/  LOP3.LUT R3, R3, 0x1, R16, 0xf8, !PT ;  /* 0x0000000103037812 */ /* 0x000fc800078ef810 */
[----:B------:R-:W-:-:S05]  /*11d0*/  LOP3.LUT R3, R3, R14, RZ, 0xc0, !PT ;  /* 0x0000000e03037212 */ /* 0x000fca00078ec0ff */
[----:B------:R-:W-:-:S05]  /*11e0*/  IMAD.IADD R3, R16, 0x1, R3 ;  /* 0x0000000110037824 */ /* 0x000fca00078e0203 */
[----:B------:R-:W-:Y:S01]  /*11f0*/  LOP3.LUT R2, R3, R2, RZ, 0xfc, !PT ;  /* 0x0000000203027212 */ /* 0x000fe200078efcff */
[----:B------:R-:W-:Y:S06]  /*1200*/  BRA `(.L_x_100) ;  /* 0x0000000000347947 */ /* 0x000fec0003800000 */
.L_x_99:
[----:B------:R-:W-:-:S04]  /*1210*/  LOP3.LUT R2, R2, 0x80000000, RZ, 0xc0, !PT ;  /* 0x8000000002027812 */ /* 0x000fc800078ec0ff */
[----:B------:R-:W-:Y:S01]  /*1220*/  LOP3.LUT R2, R2, 0x7f800000, RZ, 0xfc, !PT ;  /* 0x7f80000002027812 */ /* 0x000fe200078efcff */
[----:B------:R-:W-:Y:S06]  /*1230*/  BRA `(.L_x_100) ;  /* 0x0000000000287947 */ /* 0x000fec0003800000 */
.L_x_98:
[----:B------:R-:W-:Y:S01]  /*1240*/  IMAD R2, R17, 0x800000, R2 ;  /* 0x0080000011027824 */ /* 0x000fe200078e0202 */
[----:B------:R-:W-:Y:S06]  /*1250*/  BRA `(.L_x_100) ;  /* 0x0000000000207947 */ /* 0x000fec0003800000 */
.L_x_97:
[----:B------:R-:W-:-:S04]  /*1260*/  LOP3.LUT R2, R3, 0x80000000, R2, 0x48, !PT ;  /* 0x8000000003027812 */ /* 0x000fc800078e4802 */
[----:B------:R-:W-:Y:S01]  /*1270*/  LOP3.LUT R2, R2, 0x7f800000, RZ, 0xfc, !PT ;  /* 0x7f80000002027812 */ /* 0x000fe200078efcff */
[----:B------:R-:W-:Y:S06]  /*1280*/  BRA `(.L_x_100) ;  /* 0x0000000000147947 */ /* 0x000fec0003800000 */
.L_x_96:
[----:B------:R-:W-:Y:S01]  /*1290*/  LOP3.LUT R2, R3, 0x80000000, R2, 0x48, !PT ;  /* 0x8000000003027812 */ /* 0x000fe200078e4802 */
[----:B------:R-:W-:Y:S06]  /*12a0*/  BRA `(.L_x_100) ;  /* 0x00000000000c7947 */ /* 0x000fec0003800000 */
.L_x_95:
[----:B------:R-:W0:Y:S01]  /*12b0*/  MUFU.RSQ R2, -QNAN ;  /* 0xffc0000000027908 */ /* 0x000e220000001400 */
[----:B------:R-:W-:Y:S05]  /*12c0*/  BRA `(.L_x_100) ;  /* 0x0000000000047947 */ /* 0x000fea0003800000 */
.L_x_94:
[----:B------:R-:W-:-:S07]  /*12d0*/  FADD.FTZ R2, R2, R3 ;  /* 0x0000000302027221 */ /* 0x000fce0000010000 */
.L_x_100:
[----:B0-----:R-:W-:Y:S01]  /*12e0*/  MOV R14, R2 ;  /* 0x00000002000e7202 */ /* 0x001fe20000000f00 */
[----:B------:R-:W-:Y:S02]  /*12f0*/  IMAD.MOV.U32 R2, RZ, RZ, R12 ;  /* 0x000000ffff027224 */ /* 0x000fe400078e000c */
[----:B------:R-:W-:-:S04]  /*1300*/  IMAD.MOV.U32 R3, RZ, RZ, 0x0 ;  /* 0x00000000ff037424 */ /* 0x000fc800078e00ff */
[----:B------:R-:W-:Y:S05]  /*1310*/  RET.REL.NODEC R2 `(rsmk_momentum_f32) ;  /* 0xffffffec02387950 */ /* 0x000fea0003c3ffff */
.L_x_101:
        /* <DEDUP_REMOVED lines=14> */
.L_x_105:


//--------------------- .nv.shared.reserved.0     --------------------------
	.section	.nv.shared.reserved.0,"aw",@nobits
	.weak		__nv_reservedSMEM_offset_0_alias
	.size		__nv_reservedSMEM_offset_0_alias, 0, 64
	.other		__nv_reservedSMEM_offset_0_alias,@"STO_CUDA_RESERVED_SHARED STV_DEFAULT"
__nv_reservedSMEM_offset_0_alias:
	.zero		0
	.zero		64


//--------------------- .nv.constant0.rsmk_many_series_one_param_time_major_ema_ema_f32 --------------------------
	.section	.nv.constant0.rsmk_many_series_one_param_time_major_ema_ema_f32,"a",@progbits
	.sectionflags	@""
	.align	4
.nv.constant0.rsmk_many_series_one_param_time_major_ema_ema_f32:
	.zero		960


//--------------------- .nv.constant0.rsmk_apply_mom_single_row_ema_ema_f32 --------------------------
	.section	.nv.constant0.rsmk_apply_mom_single_row_ema_ema_f32,"a",@progbits
	.sectionflags	@""
	.align	4
.nv.constant0.rsmk_apply_mom_single_row_ema_ema_f32:
	.zero		936


//--------------------- .nv.constant0.rsmk_momentum_f32 --------------------------
	.section	.nv.constant0.rsmk_momentum_f32,"a",@progbits
	.sectionflags	@""
	.align	4
.nv.constant0.rsmk_momentum_f32:
	.zero		936


//--------------------- SYMBOLS --------------------------

	.type		.nv.reservedSmem.offset0,@object
	.size		.nv.reservedSmem.offset0,0x4
